def attn_fwd(
    Q,
    K,
    V,
    Out,
    Lse,
    sm_scale,
    stride_qz,
    stride_qh,
    stride_qm,
    stride_qk,
    stride_kz,
    stride_kh,
    stride_kn,
    stride_kk,
    stride_vz,
    stride_vh,
    stride_vn,
    stride_vk,
    stride_oz,
    stride_oh,
    stride_om,
    stride_ok,
    seqlen_q,
    seqlen_k,
    BLOCK_M: tl.constexpr,
    BLOCK_N: tl.constexpr,
    HEAD_DIM: tl.constexpr,
    CAUSAL: tl.constexpr,
):
    start_m = tl.program_id(0)
    off_hz = tl.program_id(1)
    q_off = off_hz * stride_qh
    k_off = off_hz * stride_kh
    v_off = off_hz * stride_vh
    offs_m = start_m * BLOCK_M + tl.arange(0, BLOCK_M)
    offs_d = tl.arange(0, HEAD_DIM)
    offs_n = tl.arange(0, BLOCK_N)
    q_ptrs = Q + q_off + offs_m[:, None] * stride_qm + offs_d[None, :] * stride_qk
    k_ptrs = K + k_off + offs_d[:, None] * stride_kk + offs_n[None, :] * stride_kn
    v_ptrs = V + v_off + offs_n[:, None] * stride_vn + offs_d[None, :] * stride_vk
    m_i = tl.full([BLOCK_M], float("-inf"), dtype=tl.float32)
    l_i = tl.zeros([BLOCK_M], dtype=tl.float32) + 1.0
    acc = tl.zeros([BLOCK_M, HEAD_DIM], dtype=tl.float32)
    q = tl.load(q_ptrs)
    acc, l_i, m_i = _attn_fwd_inner(
        acc,
        l_i,
        m_i,
        q,
        k_ptrs,
        v_ptrs,
        sm_scale,
        stride_kn,
        stride_vn,
        start_m,
        seqlen_k,
        BLOCK_M,
        BLOCK_N,
        HEAD_DIM,
        CAUSAL,
    )
    acc = acc / l_i[:, None]
    lse = m_i + tl.math.log2(l_i) / 1.4426950408889634
    o_ptrs = (
        Out
        + off_hz * stride_oh
        + offs_m[:, None] * stride_om
        + offs_d[None, :] * stride_ok
    )
    tl.store(o_ptrs, acc.to(Out.dtype.element_ty))
    tl.store(Lse + off_hz * seqlen_q + offs_m, lse)

# config = {"BLOCK_M": 128, "BLOCK_N": 16, "HEAD_DIM": 64, "arch": "sm_80", "causal": false, "dtype": "bf16", "num_stages": 4, "num_warps": 8}
# arch = sm_80


// ===== COMPILED SASS (sm_80) =====

	.target	sm_80

	.elftype	@"ET_EXEC"


//--------------------- .note.nv.tkinfo           --------------------------
	.section	.note.nv.tkinfo,"",@"SHT_NOTE"
	.sectionflags	@"SHF_NOTE_NV_TKINFO"
	.tkinfo
        /*0018*/ 	.word	0x00000002
        /*0030*/ 	.string	""
        /*0030*/ 	.string	"ptxas"
        /*0030*/ 	.string	"Cuda compilation tools, release 13.0, V13.0.88"
        /*0030*/ 	.string	"Build cuda_13.0.r13.0/compiler.36424714_0"
        /*0030*/ 	.string	"-v  -suppress-debug-info  -lineinfo  -arch sm_80 "



//--------------------- .note.nv.cuinfo           --------------------------
	.section	.note.nv.cuinfo,"",@"SHT_NOTE"
	.sectionflags	@"SHF_NOTE_NV_CUINFO"
        /*0018*/ 	.short	0x0002
        /*001a*/ 	.short	0x0050
        /*001c*/ 	.short	0x0082
	.zero		2


//--------------------- .nv.info                  --------------------------
	.section	.nv.info,"",@"SHT_CUDA_INFO"
	.align	4


	//----- nvinfo : EIATTR_REGCOUNT
	.align		4
        /*0000*/ 	.byte	0x04, 0x2f
        /*0002*/ 	.short	(.L_2 - .L_1)
	.align		4
.L_1:
        /*0004*/ 	.word	index@(attn_fwd)
        /*0008*/ 	.word	0x00000064


	//----- nvinfo : EIATTR_FRAME_SIZE
	.align		4
.L_2:
        /*000c*/ 	.byte	0x04, 0x11
        /*000e*/ 	.short	(.L_4 - .L_3)
	.align		4
.L_3:
        /*0010*/ 	.word	index@(attn_fwd)
        /*0014*/ 	.word	0x00000000


	//----- nvinfo : EIATTR_MIN_STACK_SIZE
	.align		4
.L_4:
        /*0018*/ 	.byte	0x04, 0x12
        /*001a*/ 	.short	(.L_6 - .L_5)
	.align		4
.L_5:
        /*001c*/ 	.word	index@(attn_fwd)
        /*0020*/ 	.word	0x00000000
.L_6:


//--------------------- .nv.info.attn_fwd         --------------------------
	.section	.nv.info.attn_fwd,"",@"SHT_CUDA_INFO"
	.sectionflags	@""
	.align	4


	//----- nvinfo : EIATTR_CUDA_API_VERSION
	.align		4
        /*0000*/ 	.byte	0x04, 0x37
        /*0002*/ 	.short	(.L_8 - .L_7)
.L_7:
        /*0004*/ 	.word	0x00000082


	//----- nvinfo : EIATTR_SW2861232_WAR
	.align		4
.L_8:
        /*0008*/ 	.byte	0x01, 0x35
	.zero		2


	//----- nvinfo : EIATTR_PARAM_CBANK
	.align		4
        /*000c*/ 	.byte	0x04, 0x0a
        /*000e*/ 	.short	(.L_10 - .L_9)
	.align		4
.L_9:
        /*0010*/ 	.word	index@(.nv.constant0.attn_fwd)
        /*0014*/ 	.short	0x0160
        /*0016*/ 	.short	0x0088


	//----- nvinfo : EIATTR_CBANK_PARAM_SIZE
	.align		4
.L_10:
        /*0018*/ 	.byte	0x03, 0x19
        /*001a*/ 	.short	0x0088


	//----- nvinfo : EIATTR_KPARAM_INFO
	.align		4
        /*001c*/ 	.byte	0x04, 0x17
        /*001e*/ 	.short	(.L_12 - .L_11)
.L_11:
        /*0020*/ 	.word	0x00000000
        /*0024*/ 	.short	0x0019
        /*0026*/ 	.short	0x0080
        /*0028*/ 	.byte	0x00, 0xf4, 0x21, 0x00


	//----- nvinfo : EIATTR_KPARAM_INFO
	.align		4
.L_12:
        /*002c*/ 	.byte	0x04, 0x17
        /*002e*/ 	.short	(.L_14 - .L_13)
.L_13:
        /*0030*/ 	.word	0x00000000
        /*0034*/ 	.short	0x0018
        /*0036*/ 	.short	0x0078
        /*0038*/ 	.byte	0x00, 0xf4, 0x21, 0x00


	//----- nvinfo : EIATTR_KPARAM_INFO
	.align		4
.L_14:
        /*003c*/ 	.byte	0x04, 0x17
        /*003e*/ 	.short	(.L_16 - .L_15)
.L_15:
        /*0040*/ 	.word	0x00000000
        /*0044*/ 	.short	0x0017
        /*0046*/ 	.short	0x0070
        /*0048*/ 	.byte	0x00, 0xf0, 0x11, 0x00


	//----- nvinfo : EIATTR_KPARAM_INFO
	.align		4
.L_16:
        /*004c*/ 	.byte	0x04, 0x17
        /*004e*/ 	.short	(.L_18 - .L_17)
.L_17:
        /*0050*/ 	.word	0x00000000
        /*0054*/ 	.short	0x0016
        /*0056*/ 	.short	0x006c
        /*0058*/ 	.byte	0x00, 0xf0, 0x11, 0x00


	//----- nvinfo : EIATTR_KPARAM_INFO
	.align		4
.L_18:
        /*005c*/ 	.byte	0x04, 0x17
        /*005e*/ 	.short	(.L_20 - .L_19)
.L_19:
        /*0060*/ 	.word	0x00000000
        /*0064*/ 	.short	0x0015
        /*0066*/ 	.short	0x0068
        /*0068*/ 	.byte	0x00, 0xf0, 0x11, 0x00


	//----- nvinfo : EIATTR_KPARAM_INFO
	.align		4
.L_20:
        /*006c*/ 	.byte	0x04, 0x17
        /*006e*/ 	.short	(.L_22 - .L_21)
.L_21:
        /*0070*/ 	.word	0x00000000
        /*0074*/ 	.short	0x0014
        /*0076*/ 	.short	0x0064
        /*0078*/ 	.byte	0x00, 0xf0, 0x11, 0x00


	//----- nvinfo : EIATTR_KPARAM_INFO
	.align		4
.L_22:
        /*007c*/ 	.byte	0x04, 0x17
        /*007e*/ 	.short	(.L_24 - .L_23)
.L_23:
        /*0080*/ 	.word	0x00000000
        /*0084*/ 	.short	0x0013
        /*0086*/ 	.short	0x0060
        /*0088*/ 	.byte	0x00, 0xf0, 0x11, 0x00


	//----- nvinfo : EIATTR_KPARAM_INFO
	.align		4
.L_24:
        /*008c*/ 	.byte	0x04, 0x17
        /*008e*/ 	.short	(.L_26 - .L_25)
.L_25:
        /*0090*/ 	.word	0x00000000
        /*0094*/ 	.short	0x0012
        /*0096*/ 	.short	0x005c
        /*0098*/ 	.byte	0x00, 0xf0, 0x11, 0x00


	//----- nvinfo : EIATTR_KPARAM_INFO
	.align		4
.L_26:
        /*009c*/ 	.byte	0x04, 0x17
        /*009e*/ 	.short	(.L_28 - .L_27)
.L_27:
        /*00a0*/ 	.word	0x00000000
        /*00a4*/ 	.short	0x0011
        /*00a6*/ 	.short	0x0058
        /*00a8*/ 	.byte	0x00, 0xf0, 0x11, 0x00


	//----- nvinfo : EIATTR_KPARAM_INFO
	.align		4
.L_28:
        /*00ac*/ 	.byte	0x04, 0x17
        /*00ae*/ 	.short	(.L_30 - .L_29)
.L_29:
        /*00b0*/ 	.word	0x00000000
        /*00b4*/ 	.short	0x0010
        /*00b6*/ 	.short	0x0054
        /*00b8*/ 	.byte	0x00, 0xf0, 0x11, 0x00


	//----- nvinfo : EIATTR_KPARAM_INFO
	.align		4
.L_30:
        /*00bc*/ 	.byte	0x04, 0x17
        /*00be*/ 	.short	(.L_32 - .L_31)
.L_31:
        /*00c0*/ 	.word	0x00000000
        /*00c4*/ 	.short	0x000f
        /*00c6*/ 	.short	0x0050
        /*00c8*/ 	.byte	0x00, 0xf0, 0x11, 0x00


	//----- nvinfo : EIATTR_KPARAM_INFO
	.align		4
.L_32:
        /*00cc*/ 	.byte	0x04, 0x17
        /*00ce*/ 	.short	(.L_34 - .L_33)
.L_33:
        /*00d0*/ 	.word	0x00000000
        /*00d4*/ 	.short	0x000e
        /*00d6*/ 	.short	0x004c
        /*00d8*/ 	.byte	0x00, 0xf0, 0x11, 0x00


	//----- nvinfo : EIATTR_KPARAM_INFO
	.align		4
.L_34:
        /*00dc*/ 	.byte	0x04, 0x17
        /*00de*/ 	.short	(.L_36 - .L_35)
.L_35:
        /*00e0*/ 	.word	0x00000000
        /*00e4*/ 	.short	0x000d
        /*00e6*/ 	.short	0x0048
        /*00e8*/ 	.byte	0x00, 0xf0, 0x11, 0x00


	//----- nvinfo : EIATTR_KPARAM_INFO
	.align		4
.L_36:
        /*00ec*/ 	.byte	0x04, 0x17
        /*00ee*/ 	.short	(.L_38 - .L_37)
.L_37:
        /*00f0*/ 	.word	0x00000000
        /*00f4*/ 	.short	0x000c
        /*00f6*/ 	.short	0x0044
        /*00f8*/ 	.byte	0x00, 0xf0, 0x11, 0x00


	//----- nvinfo : EIATTR_KPARAM_INFO
	.align		4
.L_38:
        /*00fc*/ 	.byte	0x04, 0x17
        /*00fe*/ 	.short	(.L_40 - .L_39)
.L_39:
        /*0100*/ 	.word	0x00000000
        /*0104*/ 	.short	0x000b
        /*0106*/ 	.short	0x0040
        /*0108*/ 	.byte	0x00, 0xf0, 0x11, 0x00


	//----- nvinfo : EIATTR_KPARAM_INFO
	.align		4
.L_40:
        /*010c*/ 	.byte	0x04, 0x17
        /*010e*/ 	.short	(.L_42 - .L_41)
.L_41:
        /*0110*/ 	.word	0x00000000
        /*0114*/ 	.short	0x000a
        /*0116*/ 	.short	0x003c
        /*0118*/ 	.byte	0x00, 0xf0, 0x11, 0x00


	//----- nvinfo : EIATTR_KPARAM_INFO
	.align		4
.L_42:
        /*011c*/ 	.byte	0x04, 0x17
        /*011e*/ 	.short	(.L_44 - .L_43)
.L_43:
        /*0120*/ 	.word	0x00000000
        /*0124*/ 	.short	0x0009
        /*0126*/ 	.short	0x0038
        /*0128*/ 	.byte	0x00, 0xf0, 0x11, 0x00


	//----- nvinfo : EIATTR_KPARAM_INFO
	.align		4
.L_44:
        /*012c*/ 	.byte	0x04, 0x17
        /*012e*/ 	.short	(.L_46 - .L_45)
.L_45:
        /*0130*/ 	.word	0x00000000
        /*0134*/ 	.short	0x0008
        /*0136*/ 	.short	0x0034
        /*0138*/ 	.byte	0x00, 0xf0, 0x11, 0x00


	//----- nvinfo : EIATTR_KPARAM_INFO
	.align		4
.L_46:
        /*013c*/ 	.byte	0x04, 0x17
        /*013e*/ 	.short	(.L_48 - .L_47)
.L_47:
        /*0140*/ 	.word	0x00000000
        /*0144*/ 	.short	0x0007
        /*0146*/ 	.short	0x0030
        /*0148*/ 	.byte	0x00, 0xf0, 0x11, 0x00


	//----- nvinfo : EIATTR_KPARAM_INFO
	.align		4
.L_48:
        /*014c*/ 	.byte	0x04, 0x17
        /*014e*/ 	.short	(.L_50 - .L_49)
.L_49:
        /*0150*/ 	.word	0x00000000
        /*0154*/ 	.short	0x0006
        /*0156*/ 	.short	0x002c
        /*0158*/ 	.byte	0x00, 0xf0, 0x11, 0x00


	//----- nvinfo : EIATTR_KPARAM_INFO
	.align		4
.L_50:
        /*015c*/ 	.byte	0x04, 0x17
        /*015e*/ 	.short	(.L_52 - .L_51)
.L_51:
        /*0160*/ 	.word	0x00000000
        /*0164*/ 	.short	0x0005
        /*0166*/ 	.short	0x0028
        /*0168*/ 	.byte	0x00, 0xf0, 0x11, 0x00


	//----- nvinfo : EIATTR_KPARAM_INFO
	.align		4
.L_52:
        /*016c*/ 	.byte	0x04, 0x17
        /*016e*/ 	.short	(.L_54 - .L_53)
.L_53:
        /*0170*/ 	.word	0x00000000
        /*0174*/ 	.short	0x0004
        /*0176*/ 	.short	0x0020
        /*0178*/ 	.byte	0x00, 0xf4, 0x21, 0x00


	//----- nvinfo : EIATTR_KPARAM_INFO
	.align		4
.L_54:
        /*017c*/ 	.byte	0x04, 0x17
        /*017e*/ 	.short	(.L_56 - .L_55)
.L_55:
        /*0180*/ 	.word	0x00000000
        /*0184*/ 	.short	0x0003
        /*0186*/ 	.short	0x0018
        /*0188*/ 	.byte	0x00, 0xf4, 0x21, 0x00


	//----- nvinfo : EIATTR_KPARAM_INFO
	.align		4
.L_56:
        /*018c*/ 	.byte	0x04, 0x17
        /*018e*/ 	.short	(.L_58 - .L_57)
.L_57:
        /*0190*/ 	.word	0x00000000
        /*0194*/ 	.short	0x0002
        /*0196*/ 	.short	0x0010
        /*0198*/ 	.byte	0x00, 0xf4, 0x21, 0x00


	//----- nvinfo : EIATTR_KPARAM_INFO
	.align		4
.L_58:
        /*019c*/ 	.byte	0x04, 0x17
        /*019e*/ 	.short	(.L_60 - .L_59)
.L_59:
        /*01a0*/ 	.word	0x00000000
        /*01a4*/ 	.short	0x0001
        /*01a6*/ 	.short	0x0008
        /*01a8*/ 	.byte	0x00, 0xf4, 0x21, 0x00


	//----- nvinfo : EIATTR_KPARAM_INFO
	.align		4
.L_60:
        /*01ac*/ 	.byte	0x04, 0x17
        /*01ae*/ 	.short	(.L_62 - .L_61)
.L_61:
        /*01b0*/ 	.word	0x00000000
        /*01b4*/ 	.short	0x0000
        /*01b6*/ 	.short	0x0000
        /*01b8*/ 	.byte	0x00, 0xf4, 0x21, 0x00


	//----- nvinfo : EIATTR_MAXREG_COUNT
	.align		4
.L_62:
        /*01bc*/ 	.byte	0x03, 0x1b
        /*01be*/ 	.short	0x00ff


	//----- nvinfo : EIATTR_NUM_BARRIERS
	.align		4
        /*01c0*/ 	.byte	0x02, 0x4c
        /*01c2*/ 	.byte	0x01
	.zero		1


	//----- nvinfo : EIATTR_MERCURY_ISA_VERSION
	.align		4
        /*01c4*/ 	.byte	0x03, 0x5f
        /*01c6*/ 	.short	0x0000


	//----- nvinfo : EIATTR_COOP_GROUP_MASK_REGIDS
	.align		4
        /*01c8*/ 	.byte	0x04, 0x29
        /*01ca*/ 	.short	(.L_64 - .L_63)


	//   ....[0]....
.L_63:
        /*01cc*/ 	.word	0xffffffff


	//   ....[1]....
        /*01d0*/ 	.word	0xffffffff


	//   ....[2]....
        /*01d4*/ 	.word	0xffffffff


	//   ....[3]....
        /*01d8*/ 	.word	0xffffffff


	//   ....[4]....
        /*01dc*/ 	.word	0xffffffff


	//   ....[5]....
        /*01e0*/ 	.word	0xffffffff


	//   ....[6]....
        /*01e4*/ 	.word	0xffffffff


	//   ....[7]....
        /*01e8*/ 	.word	0xffffffff


	//----- nvinfo : EIATTR_COOP_GROUP_INSTR_OFFSETS
	.align		4
.L_64:
        /*01ec*/ 	.byte	0x04, 0x28
        /*01ee*/ 	.short	(.L_66 - .L_65)


	//   ....[0]....
.L_65:
        /*01f0*/ 	.word	0x000016a0


	//   ....[1]....
        /*01f4*/ 	.word	0x000016e0


	//   ....[2]....
        /*01f8*/ 	.word	0x00001700


	//   ....[3]....
        /*01fc*/ 	.word	0x00001720


	//   ....[4]....
        /*0200*/ 	.word	0x00001b10


	//   ....[5]....
        /*0204*/ 	.word	0x00001b20


	//   ....[6]....
        /*0208*/ 	.word	0x00001c90


	//   ....[7]....
        /*020c*/ 	.word	0x00001cb0


	//----- nvinfo : EIATTR_EXIT_INSTR_OFFSETS
	.align		4
.L_66:
        /*0210*/ 	.byte	0x04, 0x1c
        /*0212*/ 	.short	(.L_68 - .L_67)


	//   ....[0]....
.L_67:
        /*0214*/ 	.word	0x00003650


	//   ....[1]....
        /*0218*/ 	.word	0x000036f0


	//----- nvinfo : EIATTR_REQNTID
	.align		4
.L_68:
        /*021c*/ 	.byte	0x04, 0x10
        /*021e*/ 	.short	(.L_70 - .L_69)
.L_69:
        /*0220*/ 	.word	0x00000100
        /*0224*/ 	.word	0x00000001
        /*0228*/ 	.word	0x00000001
.L_70:


//--------------------- .nv.callgraph             --------------------------
	.section	.nv.callgraph,"",@"SHT_CUDA_CALLGRAPH"
	.align	4
	.sectionentsize	8
	.align		4
        /*0000*/ 	.word	0x00000000
	.align		4
        /*0004*/ 	.word	0xffffffff
	.align		4
        /*0008*/ 	.word	0x00000000
	.align		4
        /*000c*/ 	.word	0xfffffffe
	.align		4
        /*0010*/ 	.word	0x00000000
	.align		4
        /*0014*/ 	.word	0xfffffffd
	.align		4
        /*0018*/ 	.word	0x00000000
	.align		4
        /*001c*/ 	.word	0xfffffffc


//--------------------- .nv.rel.action            --------------------------
	.section	.nv.rel.action,"",@"SHT_CUDA_RELOCINFO"
	.align	8
	.sectionentsize	8
        /*0000*/ 	.byte	0x73, 0x00, 0x00, 0x00, 0x00, 0x00, 0x00, 0x00, 0x00, 0x00, 0x00, 0x11, 0x25, 0x00, 0x05, 0x36


//--------------------- .nv.constant4             --------------------------
	.section	.nv.constant4,"a",@progbits
	.align	8
	.align		8
.nv.constant4:
        /*0000*/ 	.dword	_$_str


//--------------------- .nv.constant0.attn_fwd    --------------------------
	.section	.nv.constant0.attn_fwd,"a",@progbits
	.sectionflags	@""
	.align	4
.nv.constant0.attn_fwd:
	.zero		488


//--------------------- .text.attn_fwd            --------------------------
	.section	.text.attn_fwd,"ax",@progbits
	.sectioninfo	@"SHI_REGISTERS=100"
	.align	128
        .global         attn_fwd
        .type           attn_fwd,@function
        .size           attn_fwd,(.L_x_3 - attn_fwd)
        .other          attn_fwd,@"STO_CUDA_ENTRY STV_DEFAULT"
attn_fwd:
.text.attn_fwd:
[----:B------:R-:W-:Y:S02]  /*0000*/  IMAD.MOV.U32 R1, RZ, RZ, c[0x0][0x28] ;  /* 0x00000a00ff017624 */ /* 0x000fe400078e00ff */
[----:B------:R-:W0:Y:S01]  /*0010*/  S2R R0, SR_TID.X ;  /* 0x0000000000007919 */ /* 0x000e220000002100 */
[----:B------:R-:W-:Y:S01]  /*0020*/  MOV R8, c[0x0][0x198] ;  /* 0x0000660000087a02 */ /* 0x000fe20000000f00 */
[----:B------:R-:W-:Y:S02]  /*0030*/  ULDC.64 UR4, c[0x0][0x118] ;  /* 0x0000460000047ab9 */ /* 0x000fe40000000a00 */
[----:B------:R-:W1:Y:S04]  /*0040*/  S2R R4, SR_CTAID.X ;  /* 0x0000000000047919 */ /* 0x000e680000002500 */
[----:B------:R-:W2:Y:S01]  /*0050*/  S2R R2, SR_CTAID.Y ;  /* 0x0000000000027919 */ /* 0x000ea20000002600 */
[----:B0-----:R-:W-:-:S05]  /*0060*/  LOP3.LUT R5, R0, 0x7f, RZ, 0xc0, !PT ;  /* 0x0000007f00057812 */ /* 0x001fca00078ec0ff */
[----:B-1----:R-:W-:Y:S01]  /*0070*/  IMAD R3, R4, 0x80, R5 ;  /* 0x0000008004037824 */ /* 0x002fe200078e0205 */
[----:B------:R-:W-:Y:S01]  /*0080*/  SHF.R.U32.HI R4, RZ, 0x7, R0 ;  /* 0x00000007ff047819 */ /* 0x000fe20000011600 */
[----:B--2---:R-:W-:Y:S02]  /*0090*/  IMAD R6, R2, c[0x0][0x190], RZ ;  /* 0x0000640002067a24 */ /* 0x004fe400078e02ff */
[----:B------:R-:W-:Y:S01]  /*00a0*/  IMAD R9, R3, c[0x0][0x194], RZ ;  /* 0x0000650003097a24 */ /* 0x000fe200078e02ff */
[----:B------:R-:W-:Y:S01]  /*00b0*/  SGXT.U32 R4, R4, 0x1 ;  /* 0x000000010404781a */ /* 0x000fe20000000000 */
[----:B------:R-:W-:Y:S02]  /*00c0*/  IMAD.SHL.U32 R7, R6, 0x2, RZ ;  /* 0x0000000206077824 */ /* 0x000fe400078e00ff */
[----:B------:R-:W-:Y:S02]  /*00d0*/  IMAD.SHL.U32 R10, R9, 0x2, RZ ;  /* 0x00000002090a7824 */ /* 0x000fe400078e00ff */
[----:B------:R-:W-:-:S02]  /*00e0*/  IMAD R11, R4, c[0x0][0x198], RZ ;  /* 0x00006600040b7a24 */ /* 0x000fc400078e02ff */
[----:B------:R-:W-:Y:S01]  /*00f0*/  IMAD.HI R6, R6, 0x2, RZ ;  /* 0x0000000206067827 */ /* 0x000fe200078e02ff */
[----:B------:R-:W-:Y:S02]  /*0100*/  IADD3 R7, P0, P1, R10, c[0x0][0x160], R7 ;  /* 0x000058000a077a10 */ /* 0x000fe4000791e007 */
[----:B------:R-:W-:Y:S01]  /*0110*/  LEA R15, R8, R11, 0x1 ;  /* 0x0000000b080f7211 */ /* 0x000fe200078e08ff */
[----:B------:R-:W-:-:S04]  /*0120*/  IMAD.HI R9, R9, 0x2, RZ ;  /* 0x0000000209097827 */ /* 0x000fc800078e02ff */
[C---:B------:R-:W-:Y:S01]  /*0130*/  IMAD R17, R8.reuse, 0x2, R15 ;  /* 0x0000000208117824 */ /* 0x040fe200078e020f */
[----:B------:R-:W-:Y:S02]  /*0140*/  IADD3.X R6, R9, c[0x0][0x164], R6, P0, P1 ;  /* 0x0000590009067a10 */ /* 0x000fe400007e2406 */
[-C--:B------:R-:W-:Y:S02]  /*0150*/  LEA R12, P0, R11, R7.reuse, 0x1 ;  /* 0x000000070b0c7211 */ /* 0x080fe400078008ff */
[-C--:B------:R-:W-:Y:S02]  /*0160*/  LEA R14, P1, R15, R7.reuse, 0x1 ;  /* 0x000000070f0e7211 */ /* 0x080fe400078208ff */
[-C--:B------:R-:W-:Y:S01]  /*0170*/  LEA.HI.X.SX32 R13, R11, R6.reuse, 0x1, P0 ;  /* 0x000000060b0d7211 */ /* 0x080fe200000f0eff */
[C---:B------:R-:W-:Y:S01]  /*0180*/  IMAD R11, R8.reuse, 0x2, R17 ;  /* 0x00000002080b7824 */ /* 0x040fe200078e0211 */
[----:B------:R-:W-:Y:S02]  /*0190*/  LEA R16, P0, R17, R7, 0x1 ;  /* 0x0000000711107211 */ /* 0x000fe400078008ff */
[----:B------:R-:W-:Y:S01]  /*01a0*/  LEA.HI.X.SX32 R15, R15, R6, 0x1, P1 ;  /* 0x000000060f0f7211 */ /* 0x000fe200008f0eff */
[----:B------:R0:W2:Y:S01]  /*01b0*/  LDG.E.U16 R9, [R12.64] ;  /* 0x000000040c097981 */ /* 0x0000a2000c1e1500 */
[----:B------:R-:W-:-:S02]  /*01c0*/  LEA R21, R8, R11, 0x1 ;  /* 0x0000000b08157211 */ /* 0x000fc400078e08ff */
[-C--:B------:R-:W-:Y:S01]  /*01d0*/  LEA.HI.X.SX32 R17, R17, R6.reuse, 0x1, P0 ;  /* 0x0000000611117211 */ /* 0x080fe200000f0eff */
[----:B------:R1:W3:Y:S01]  /*01e0*/  LDG.E.U16 R10, [R14.64] ;  /* 0x000000040e0a7981 */ /* 0x0002e2000c1e1500 */
[-C--:B------:R-:W-:Y:S01]  /*01f0*/  LEA R18, P0, R11, R7.reuse, 0x1 ;  /* 0x000000070b127211 */ /* 0x080fe200078008ff */
[C---:B------:R-:W-:Y:S01]  /*0200*/  IMAD R23, R8.reuse, 0x2, R21 ;  /* 0x0000000208177824 */ /* 0x040fe200078e0215 */
[-C--:B------:R-:W-:Y:S02]  /*0210*/  LEA R20, P1, R21, R7.reuse, 0x1 ;  /* 0x0000000715147211 */ /* 0x080fe400078208ff */
[-C--:B------:R-:W-:Y:S01]  /*0220*/  LEA.HI.X.SX32 R19, R11, R6.reuse, 0x1, P0 ;  /* 0x000000060b137211 */ /* 0x080fe200000f0eff */
[----:B0-----:R-:W-:Y:S01]  /*0230*/  IMAD R13, R8, 0x2, R23 ;  /* 0x00000002080d7824 */ /* 0x001fe200078e0217 */
[----:B------:R-:W-:Y:S01]  /*0240*/  LEA R22, P0, R23, R7, 0x1 ;  /* 0x0000000717167211 */ /* 0x000fe200078008ff */
[----:B------:R0:W4:Y:S01]  /*0250*/  LDG.E.U16 R11, [R16.64] ;  /* 0x00000004100b7981 */ /* 0x000122000c1e1500 */
[----:B------:R-:W-:-:S02]  /*0260*/  LEA.HI.X.SX32 R21, R21, R6, 0x1, P1 ;  /* 0x0000000615157211 */ /* 0x000fc400008f0eff */
[-C--:B------:R-:W-:Y:S01]  /*0270*/  LEA.HI.X.SX32 R23, R23, R6.reuse, 0x1, P0 ;  /* 0x0000000617177211 */ /* 0x080fe200000f0eff */
[----:B------:R5:W3:Y:S01]  /*0280*/  LDG.E.U16 R12, [R18.64] ;  /* 0x00000004120c7981 */ /* 0x000ae2000c1e1500 */
[C---:B-1----:R-:W-:Y:S02]  /*0290*/  LEA R14, P0, R13.reuse, R7, 0x1 ;  /* 0x000000070d0e7211 */ /* 0x042fe400078008ff */
[----:B------:R-:W-:Y:S01]  /*02a0*/  LEA R25, R8, R13, 0x1 ;  /* 0x0000000d08197211 */ /* 0x000fe200078e08ff */
[----:B------:R1:W3:Y:S01]  /*02b0*/  LDG.E.U16 R28, [R20.64] ;  /* 0x00000004141c7981 */ /* 0x0002e2000c1e1500 */
[----:B------:R-:W-:-:S03]  /*02c0*/  LEA.HI.X.SX32 R15, R13, R6, 0x1, P0 ;  /* 0x000000060d0f7211 */ /* 0x000fc600000f0eff */
[C---:B------:R-:W-:Y:S01]  /*02d0*/  IMAD R13, R8.reuse, 0x2, R25 ;  /* 0x00000002080d7824 */ /* 0x040fe200078e0219 */
[-C--:B0-----:R-:W-:Y:S01]  /*02e0*/  LEA R16, P0, R25, R7.reuse, 0x1 ;  /* 0x0000000719107211 */ /* 0x081fe200078008ff */
[----:B------:R0:W4:Y:S02]  /*02f0*/  LDG.E.U16 R30, [R22.64] ;  /* 0x00000004161e7981 */ /* 0x000124000c1e1500 */
[C---:B------:R-:W-:Y:S01]  /*0300*/  IMAD R27, R8.reuse, 0x2, R13 ;  /* 0x00000002081b7824 */ /* 0x040fe200078e020d */
[-C--:B------:R-:W-:Y:S01]  /*0310*/  LEA R24, P1, R13, R7.reuse, 0x1 ;  /* 0x000000070d187211 */ /* 0x080fe200078208ff */
[----:B------:R0:W4:Y:S01]  /*0320*/  LDG.E.U16 R32, [R14.64] ;  /* 0x000000040e207981 */ /* 0x000122000c1e1500 */
[-C--:B------:R-:W-:Y:S02]  /*0330*/  LEA.HI.X.SX32 R17, R25, R6.reuse, 0x1, P0 ;  /* 0x0000000619117211 */ /* 0x080fe400000f0eff */
[----:B------:R-:W-:Y:S02]  /*0340*/  LEA.HI.X.SX32 R25, R13, R6, 0x1, P1 ;  /* 0x000000060d197211 */ /* 0x000fe400008f0eff */
[----:B-----5:R-:W-:Y:S01]  /*0350*/  LEA R18, P0, R27, R7, 0x1 ;  /* 0x000000071b127211 */ /* 0x020fe200078008ff */
[----:B------:R5:W4:Y:S01]  /*0360*/  LDG.E.U16 R34, [R16.64] ;  /* 0x0000000410227981 */ /* 0x000b22000c1e1500 */
[----:B------:R-:W-:-:S02]  /*0370*/  LEA R13, R8, R27, 0x1 ;  /* 0x0000001b080d7211 */ /* 0x000fc400078e08ff */
[-C--:B------:R-:W-:Y:S01]  /*0380*/  LEA.HI.X.SX32 R19, R27, R6.reuse, 0x1, P0 ;  /* 0x000000061b137211 */ /* 0x080fe200000f0eff */
[----:B------:R5:W4:Y:S01]  /*0390*/  LDG.E.U16 R35, [R24.64] ;  /* 0x0000000418237981 */ /* 0x000b22000c1e1500 */
[CC--:B-1----:R-:W-:Y:S01]  /*03a0*/  LEA R20, P0, R13.reuse, R7.reuse, 0x1 ;  /* 0x000000070d147211 */ /* 0x0c2fe200078008ff */
[C---:B0-----:R-:W-:Y:S02]  /*03b0*/  IMAD R23, R8.reuse, 0x2, R13 ;  /* 0x0000000208177824 */ /* 0x041fe400078e020d */
[----:B------:R0:W4:Y:S01]  /*03c0*/  LDG.E.U16 R36, [R18.64] ;  /* 0x0000000412247981 */ /* 0x000122000c1e1500 */
[----:B------:R-:W-:Y:S01]  /*03d0*/  LEA.HI.X.SX32 R21, R13, R6, 0x1, P0 ;  /* 0x000000060d157211 */ /* 0x000fe200000f0eff */
[----:B------:R-:W-:Y:S01]  /*03e0*/  IMAD R13, R8, 0x2, R23 ;  /* 0x00000002080d7824 */ /* 0x000fe200078e0217 */
[----:B------:R-:W-:-:S03]  /*03f0*/  LEA R14, P0, R23, R7, 0x1 ;  /* 0x00000007170e7211 */ /* 0x000fc600078008ff */
[----:B------:R1:W4:Y:S01]  /*0400*/  LDG.E.U16 R37, [R20.64] ;  /* 0x0000000414257981 */ /* 0x000322000c1e1500 */
[----:B------:R-:W-:Y:S02]  /*0410*/  LEA R22, P1, R13, R7, 0x1 ;  /* 0x000000070d167211 */ /* 0x000fe400078208ff */
[C---:B------:R-:W-:Y:S02]  /*0420*/  LEA R27, R8.reuse, R13, 0x1 ;  /* 0x0000000d081b7211 */ /* 0x040fe400078e08ff */
[-C--:B------:R-:W-:Y:S02]  /*0430*/  LEA.HI.X.SX32 R15, R23, R6.reuse, 0x1, P0 ;  /* 0x00000006170f7211 */ /* 0x080fe400000f0eff */
[-C--:B------:R-:W-:Y:S01]  /*0440*/  LEA.HI.X.SX32 R23, R13, R6.reuse, 0x1, P1 ;  /* 0x000000060d177211 */ /* 0x080fe200008f0eff */
[C---:B------:R-:W-:Y:S01]  /*0450*/  IMAD R13, R8.reuse, 0x2, R27 ;  /* 0x00000002080d7824 */ /* 0x040fe200078e021b */
[CC--:B-----5:R-:W-:Y:S01]  /*0460*/  LEA R16, P0, R27.reuse, R7.reuse, 0x1 ;  /* 0x000000071b107211 */ /* 0x0e0fe200078008ff */
[----:B------:R5:W4:Y:S02]  /*0470*/  LDG.E.U16 R38, [R14.64] ;  /* 0x000000040e267981 */ /* 0x000b24000c1e1500 */
[----:B------:R-:W-:Y:S01]  /*0480*/  IMAD R25, R8, 0x2, R13 ;  /* 0x0000000208197824 */ /* 0x000fe200078e020d */
[----:B------:R-:W-:Y:S01]  /*0490*/  LEA.HI.X.SX32 R17, R27, R6, 0x1, P0 ;  /* 0x000000061b117211 */ /* 0x000fe200000f0eff */
[----:B------:R5:W4:Y:S01]  /*04a0*/  LDG.E.U16 R39, [R22.64] ;  /* 0x0000000416277981 */ /* 0x000b22000c1e1500 */
[----:B0-----:R-:W-:-:S02]  /*04b0*/  LEA R18, P0, R13, R7, 0x1 ;  /* 0x000000070d127211 */ /* 0x001fc400078008ff */
[----:B------:R-:W-:Y:S01]  /*04c0*/  LEA R27, R8, R25, 0x1 ;  /* 0x00000019081b7211 */ /* 0x000fe200078e08ff */
[----:B------:R0:W4:Y:S01]  /*04d0*/  LDG.E.U16 R40, [R16.64] ;  /* 0x0000000410287981 */ /* 0x000122000c1e1500 */
[----:B------:R-:W-:-:S03]  /*04e0*/  LEA.HI.X.SX32 R19, R13, R6, 0x1, P0 ;  /* 0x000000060d137211 */ /* 0x000fc600000f0eff */
[C---:B------:R-:W-:Y:S01]  /*04f0*/  IMAD R13, R8.reuse, 0x2, R27 ;  /* 0x00000002080d7824 */ /* 0x040fe200078e021b */
[C---:B-1----:R-:W-:Y:S01]  /*0500*/  LEA R20, P0, R25.reuse, R7, 0x1 ;  /* 0x0000000719147211 */ /* 0x042fe200078008ff */
[----:B------:R1:W4:Y:S02]  /*0510*/  LDG.E.U16 R41, [R18.64] ;  /* 0x0000000412297981 */ /* 0x000324000c1e1500 */
[----:B------:R-:W-:Y:S01]  /*0520*/  IMAD R29, R8, 0x2, R13 ;  /* 0x00000002081d7824 */ /* 0x000fe200078e020d */
[----:B------:R-:W-:-:S04]  /*0530*/  LEA.HI.X.SX32 R21, R25, R6, 0x1, P0 ;  /* 0x0000000619157211 */ /* 0x000fc800000f0eff */
[----:B------:R-:W-:Y:S01]  /*0540*/  LEA R31, R8, R29, 0x1 ;  /* 0x0000001d081f7211 */ /* 0x000fe200078e08ff */
[----:B------:R1:W4:Y:S01]  /*0550*/  LDG.E.U16 R42, [R20.64] ;  /* 0x00000004142a7981 */ /* 0x000322000c1e1500 */
[----:B-----5:R-:W-:-:S03]  /*0560*/  LEA R14, P0, R13, R7, 0x1 ;  /* 0x000000070d0e7211 */ /* 0x020fc600078008ff */
[C---:B------:R-:W-:Y:S01]  /*0570*/  IMAD R23, R8.reuse, 0x2, R31 ;  /* 0x0000000208177824 */ /* 0x040fe200078e021f */
[-C--:B------:R-:W-:Y:S02]  /*0580*/  LEA.HI.X.SX32 R15, R13, R6.reuse, 0x1, P0 ;  /* 0x000000060d0f7211 */ /* 0x080fe400000f0eff */
[-C--:B------:R-:W-:Y:S01]  /*0590*/  LEA R24, P1, R27, R7.reuse, 0x1 ;  /* 0x000000071b187211 */ /* 0x080fe200078208ff */
[C---:B------:R-:W-:Y:S01]  /*05a0*/  IMAD R13, R8.reuse, 0x2, R23 ;  /* 0x00000002080d7824 */ /* 0x040fe200078e0217 */
[----:B0-----:R-:W-:Y:S01]  /*05b0*/  LEA R16, P0, R29, R7, 0x1 ;  /* 0x000000071d107211 */ /* 0x001fe200078008ff */
[----:B------:R0:W5:Y:S01]  /*05c0*/  LDG.E.U16 R44, [R14.64] ;  /* 0x000000040e2c7981 */ /* 0x000162000c1e1500 */
[-C--:B------:R-:W-:Y:S02]  /*05d0*/  LEA.HI.X.SX32 R25, R27, R6.reuse, 0x1, P1 ;  /* 0x000000061b197211 */ /* 0x080fe400008f0eff */
[C---:B------:R-:W-:Y:S02]  /*05e0*/  LEA R27, R8.reuse, R13, 0x1 ;  /* 0x0000000d081b7211 */ /* 0x040fe400078e08ff */
[-C--:B------:R-:W-:Y:S01]  /*05f0*/  LEA.HI.X.SX32 R17, R29, R6.reuse, 0x1, P0 ;  /* 0x000000061d117211 */ /* 0x080fe200000f0eff */
[----:B------:R0:W5:Y:S02]  /*0600*/  LDG.E.U16 R43, [R24.64] ;  /* 0x00000004182b7981 */ /* 0x000164000c1e1500 */
[C---:B------:R-:W-:Y:S01]  /*0610*/  IMAD R29, R8.reuse, 0x2, R27 ;  /* 0x00000002081d7824 */ /* 0x040fe200078e021b */
[C---:B-1----:R-:W-:Y:S01]  /*0620*/  LEA R18, P0, R13.reuse, R7, 0x1 ;  /* 0x000000070d127211 */ /* 0x042fe200078008ff */
[----:B------:R1:W5:Y:S02]  /*0630*/  LDG.E.U16 R45, [R16.64] ;  /* 0x00000004102d7981 */ /* 0x000364000c1e1500 */
[----:B0-----:R-:W-:Y:S01]  /*0640*/  IMAD R25, R8, 0x2, R29 ;  /* 0x0000000208197824 */ /* 0x001fe200078e021d */
[----:B------:R-:W-:-:S04]  /*0650*/  LEA.HI.X.SX32 R19, R13, R6, 0x1, P0 ;  /* 0x000000060d137211 */ /* 0x000fc800000f0eff */
[----:B------:R-:W-:Y:S01]  /*0660*/  LEA R13, R8, R25, 0x1 ;  /* 0x00000019080d7211 */ /* 0x000fe200078e08ff */
[----:B------:R0:W5:Y:S01]  /*0670*/  LDG.E.U16 R47, [R18.64] ;  /* 0x00000004122f7981 */ /* 0x000162000c1e1500 */
[----:B------:R-:W-:-:S03]  /*0680*/  LEA R22, P1, R23, R7, 0x1 ;  /* 0x0000000717167211 */ /* 0x000fc600078208ff */
[C---:B------:R-:W-:Y:S01]  /*0690*/  IMAD R15, R8.reuse, 0x2, R13 ;  /* 0x00000002080f7824 */ /* 0x040fe200078e020d */
[-C--:B------:R-:W-:Y:S02]  /*06a0*/  LEA.HI.X.SX32 R23, R23, R6.reuse, 0x1, P1 ;  /* 0x0000000617177211 */ /* 0x080fe400008f0eff */
[-C--:B------:R-:W-:Y:S01]  /*06b0*/  LEA R20, P0, R27, R7.reuse, 0x1 ;  /* 0x000000071b147211 */ /* 0x080fe200078008ff */
[C---:B------:R-:W-:Y:S01]  /*06c0*/  IMAD R33, R8.reuse, 0x2, R15 ;  /* 0x0000000208217824 */ /* 0x040fe200078e020f */
[-C--:B------:R-:W-:Y:S01]  /*06d0*/  LEA R24, P1, R25, R7.reuse, 0x1 ;  /* 0x0000000719187211 */ /* 0x080fe200078208ff */
[----:B------:R0:W5:Y:S01]  /*06e0*/  LDG.E.U16 R46, [R22.64] ;  /* 0x00000004162e7981 */ /* 0x000162000c1e1500 */
[-C--:B------:R-:W-:Y:S02]  /*06f0*/  LEA.HI.X.SX32 R21, R27, R6.reuse, 0x1, P0 ;  /* 0x000000061b157211 */ /* 0x080fe400000f0eff */
[----:B-1----:R-:W-:Y:S02]  /*0700*/  LEA R16, P0, R13, R7, 0x1 ;  /* 0x000000070d107211 */ /* 0x002fe400078008ff */
[----:B------:R-:W-:Y:S01]  /*0710*/  LEA.HI.X.SX32 R25, R25, R6, 0x1, P1 ;  /* 0x0000000619197211 */ /* 0x000fe200008f0eff */
[----:B------:R1:W5:Y:S01]  /*0720*/  LDG.E.U16 R48, [R20.64] ;  /* 0x0000000414307981 */ /* 0x000362000c1e1500 */
[----:B0-----:R-:W-:-:S03]  /*0730*/  LEA R23, R8, R33, 0x1 ;  /* 0x0000002108177211 */ /* 0x001fc600078e08ff */
[----:B------:R0:W5:Y:S01]  /*0740*/  LDG.E.U16 R49, [R24.64] ;  /* 0x0000000418317981 */ /* 0x000162000c1e1500 */
[-C--:B------:R-:W-:Y:S02]  /*0750*/  LEA.HI.X.SX32 R17, R13, R6.reuse, 0x1, P0 ;  /* 0x000000060d117211 */ /* 0x080fe400000f0eff */
[-C--:B------:R-:W-:Y:S01]  /*0760*/  LEA R26, P1, R23, R7.reuse, 0x1 ;  /* 0x00000007171a7211 */ /* 0x080fe200078208ff */
[C---:B------:R-:W-:Y:S01]  /*0770*/  IMAD R13, R8.reuse, 0x2, R23 ;  /* 0x00000002080d7824 */ /* 0x040fe200078e0217 */
[-C--:B------:R-:W-:Y:S01]  /*0780*/  LEA R22, P0, R15, R7.reuse, 0x1 ;  /* 0x000000070f167211 */ /* 0x080fe200078008ff */
[----:B------:R0:W5:Y:S01]  /*0790*/  LDG.E.U16 R50, [R16.64] ;  /* 0x0000000410327981 */ /* 0x000162000c1e1500 */
[-C--:B------:R-:W-:Y:S02]  /*07a0*/  LEA.HI.X.SX32 R27, R23, R6.reuse, 0x1, P1 ;  /* 0x00000006171b7211 */ /* 0x080fe400008f0eff */
[-C--:B------:R-:W-:Y:S01]  /*07b0*/  LEA.HI.X.SX32 R23, R15, R6.reuse, 0x1, P0 ;  /* 0x000000060f177211 */ /* 0x080fe200000f0eff */
[----:B------:R-:W-:Y:S01]  /*07c0*/  IMAD R15, R8, 0x2, R13 ;  /* 0x00000002080f7824 */ /* 0x000fe200078e020d */
[CC--:B-1----:R-:W-:Y:S01]  /*07d0*/  LEA R20, P0, R13.reuse, R7.reuse, 0x1 ;  /* 0x000000070d147211 */ /* 0x0c2fe200078008ff */
[----:B------:R1:W5:Y:S03]  /*07e0*/  LDG.E.U16 R51, [R26.64] ;  /* 0x000000041a337981 */ /* 0x000366000c1e1500 */
[----:B------:R-:W-:Y:S01]  /*07f0*/  LEA.HI.X.SX32 R21, R13, R6, 0x1, P0 ;  /* 0x000000060d157211 */ /* 0x000fe200000f0eff */
[----:B------:R-:W5:Y:S01]  /*0800*/  LDG.E.U16 R22, [R22.64] ;  /* 0x0000000416167981 */ /* 0x000f62000c1e1500 */
[----:B0-----:R-:W-:-:S02]  /*0810*/  LEA R24, P1, R15, R7, 0x1 ;  /* 0x000000070f187211 */ /* 0x001fc400078208ff */
[----:B------:R-:W-:Y:S01]  /*0820*/  LEA R14, P0, R31, R7, 0x1 ;  /* 0x000000071f0e7211 */ /* 0x000fe200078008ff */
[----:B------:R-:W5:Y:S01]  /*0830*/  LDG.E.U16 R20, [R20.64] ;  /* 0x0000000414147981 */ /* 0x000f62000c1e1500 */
[----:B------:R-:W-:Y:S02]  /*0840*/  LEA R8, R8, R15, 0x1 ;  /* 0x0000000f08087211 */ /* 0x000fe400078e08ff */
[-C--:B------:R-:W-:Y:S02]  /*0850*/  LEA.HI.X.SX32 R25, R15, R6.reuse, 0x1, P1 ;  /* 0x000000060f197211 */ /* 0x080fe400008f0eff */
[----:B------:R-:W-:Y:S02]  /*0860*/  LEA.HI.X.SX32 R15, R31, R6, 0x1, P0 ;  /* 0x000000061f0f7211 */ /* 0x000fe400000f0eff */
[-C--:B------:R-:W-:Y:S01]  /*0870*/  LEA R16, P0, R29, R7.reuse, 0x1 ;  /* 0x000000071d107211 */ /* 0x080fe200078008ff */
[----:B------:R-:W5:Y:S01]  /*0880*/  LDG.E.U16 R24, [R24.64] ;  /* 0x0000000418187981 */ /* 0x000f62000c1e1500 */
[----:B------:R-:W-:-:S02]  /*0890*/  LEA R18, P1, R33, R7, 0x1 ;  /* 0x0000000721127211 */ /* 0x000fc400078208ff */
[-C--:B------:R-:W-:Y:S01]  /*08a0*/  LEA.HI.X.SX32 R17, R29, R6.reuse, 0x1, P0 ;  /* 0x000000061d117211 */ /* 0x080fe200000f0eff */
[----:B------:R-:W5:Y:S01]  /*08b0*/  LDG.E.U16 R14, [R14.64] ;  /* 0x000000040e0e7981 */ /* 0x000f62000c1e1500 */
[C---:B-1----:R-:W-:Y:S02]  /*08c0*/  LEA R26, P0, R8.reuse, R7, 0x1 ;  /* 0x00000007081a7211 */ /* 0x042fe400078008ff */
[-C--:B------:R-:W-:Y:S01]  /*08d0*/  LEA.HI.X.SX32 R19, R33, R6.reuse, 0x1, P1 ;  /* 0x0000000621137211 */ /* 0x080fe200008f0eff */
[----:B------:R-:W5:Y:S01]  /*08e0*/  LDG.E.U16 R16, [R16.64] ;  /* 0x0000000410107981 */ /* 0x000f62000c1e1500 */
[----:B------:R-:W-:-:S03]  /*08f0*/  LEA.HI.X.SX32 R27, R8, R6, 0x1, P0 ;  /* 0x00000006081b7211 */ /* 0x000fc600000f0eff */
[----:B------:R0:W5:Y:S04]  /*0900*/  LDG.E.U16 R18, [R18.64] ;  /* 0x0000000412127981 */ /* 0x000168000c1e1500 */
[----:B------:R-:W5:Y:S01]  /*0910*/  LDG.E.U16 R26, [R26.64] ;  /* 0x000000041a1a7981 */ /* 0x000f62000c1e1500 */
[----:B------:R-:W-:Y:S01]  /*0920*/  SHF.R.S32.HI R7, RZ, 0x7, R0 ;  /* 0x00000007ff077819 */ /* 0x000fe20000011400 */
[----:B------:R-:W-:-:S03]  /*0930*/  IMAD.SHL.U32 R6, R5, 0x2, RZ ;  /* 0x0000000205067824 */ /* 0x000fc600078e00ff */
[----:B------:R-:W-:-:S04]  /*0940*/  SGXT R5, R7, 0x1 ;  /* 0x000000010705781a */ /* 0x000fc80000000200 */
[----:B------:R-:W-:Y:S01]  /*0950*/  LOP3.LUT R6, R6, 0x110, R5, 0x78, !PT ;  /* 0x0000011006067812 */ /* 0x000fe200078e7805 */
[----:B------:R-:W-:-:S05]  /*0960*/  IMAD.MOV.U32 R5, RZ, RZ, 0x1 ;  /* 0x00000001ff057424 */ /* 0x000fca00078e00ff */
[----:B------:R-:W-:Y:S02]  /*0970*/  ISETP.LE.AND P0, PT, R5, c[0x0][0x1d0], PT ;  /* 0x0000740005007a0c */ /* 0x000fe40003f03270 */
[C---:B------:R-:W-:Y:S02]  /*0980*/  LOP3.LUT R5, R6.reuse, 0x20, RZ, 0x3c, !PT ;  /* 0x0000002006057812 */ /* 0x040fe400078e3cff */
[C---:B------:R-:W-:Y:S01]  /*0990*/  LOP3.LUT R7, R6.reuse, 0x40, RZ, 0x3c, !PT ;  /* 0x0000004006077812 */ /* 0x040fe200078e3cff */
[----:B------:R-:W-:Y:S01]  /*09a0*/  IMAD.MOV.U32 R8, RZ, RZ, 0x3f800000 ;  /* 0x3f800000ff087424 */ /* 0x000fe200078e00ff */
[----:B------:R-:W-:Y:S01]  /*09b0*/  MOV R64, 0xff800000 ;  /* 0xff80000000407802 */ /* 0x000fe20000000f00 */
[----:B0-----:R-:W-:Y:S01]  /*09c0*/  IMAD.MOV.U32 R19, RZ, RZ, 0x3f800000 ;  /* 0x3f800000ff137424 */ /* 0x001fe200078e00ff */
[----:B------:R-:W-:Y:S01]  /*09d0*/  MOV R65, 0xff800000 ;  /* 0xff80000000417802 */ /* 0x000fe20000000f00 */
[----:B--2---:R0:W-:Y:S02]  /*09e0*/  STS.U16 [R6], R9 ;  /* 0x0000000906007388 */ /* 0x0041e40000000400 */
[----:B0-----:R-:W-:-:S02]  /*09f0*/  LOP3.LUT R9, R6, 0x60, RZ, 0x3c, !PT ;  /* 0x0000006006097812 */ /* 0x001fc400078e3cff */
[----:B---3--:R0:W-:Y:S02]  /*0a00*/  STS.U16 [R6+0x800], R28 ;  /* 0x0008001c06007388 */ /* 0x0081e40000000400 */
[----:B0-----:R-:W-:Y:S02]  /*0a10*/  CS2R R28, SRZ ;  /* 0x00000000001c7805 */ /* 0x001fe4000001ff00 */
[----:B----4-:R-:W-:Y:S04]  /*0a20*/  STS.U16 [R6+0x1000], R35 ;  /* 0x0010002306007388 */ /* 0x010fe80000000400 */
[----:B------:R-:W-:Y:S04]  /*0a30*/  STS.U16 [R6+0x1800], R39 ;  /* 0x0018002706007388 */ /* 0x000fe80000000400 */
[----:B-----5:R-:W-:Y:S04]  /*0a40*/  STS.U16 [R6+0x2000], R43 ;  /* 0x0020002b06007388 */ /* 0x020fe80000000400 */
[----:B------:R-:W-:Y:S04]  /*0a50*/  STS.U16 [R6+0x2800], R46 ;  /* 0x0028002e06007388 */ /* 0x000fe80000000400 */
[----:B------:R-:W-:Y:S04]  /*0a60*/  STS.U16 [R6+0x3000], R49 ;  /* 0x0030003106007388 */ /* 0x000fe80000000400 */
[----:B------:R-:W-:Y:S04]  /*0a70*/  STS.U16 [R6+0x3800], R51 ;  /* 0x0038003306007388 */ /* 0x000fe80000000400 */
[----:B------:R0:W-:Y:S04]  /*0a80*/  STS.U16 [R5+0x200], R10 ;  /* 0x0002000a05007388 */ /* 0x0001e80000000400 */
[----:B------:R1:W-:Y:S04]  /*0a90*/  STS.U16 [R5+0xa00], R30 ;  /* 0x000a001e05007388 */ /* 0x0003e80000000400 */
[----:B------:R-:W-:Y:S04]  /*0aa0*/  STS.U16 [R5+0x1200], R36 ;  /* 0x0012002405007388 */ /* 0x000fe80000000400 */
[----:B------:R-:W-:Y:S01]  /*0ab0*/  STS.U16 [R5+0x1a00], R40 ;  /* 0x001a002805007388 */ /* 0x000fe20000000400 */
[----:B0-----:R-:W-:-:S03]  /*0ac0*/  IMAD.SHL.U32 R10, R0, 0x2, RZ ;  /* 0x00000002000a7824 */ /* 0x001fc600078e00ff */
[----:B------:R-:W-:Y:S01]  /*0ad0*/  STS.U16 [R5+0x2200], R44 ;  /* 0x0022002c05007388 */ /* 0x000fe20000000400 */
[----:B-1----:R-:W-:-:S03]  /*0ae0*/  CS2R R30, SRZ ;  /* 0x00000000001e7805 */ /* 0x002fc6000001ff00 */
[----:B------:R0:W-:Y:S04]  /*0af0*/  STS.U16 [R5+0x2a00], R47 ;  /* 0x002a002f05007388 */ /* 0x0001e80000000400 */
[----:B------:R1:W-:Y:S04]  /*0b00*/  STS.U16 [R5+0x3200], R50 ;  /* 0x0032003205007388 */ /* 0x0003e80000000400 */
[----:B------:R2:W-:Y:S01]  /*0b10*/  STS.U16 [R5+0x3a00], R20 ;  /* 0x003a001405007388 */ /* 0x0005e20000000400 */
[----:B0-----:R-:W-:-:S03]  /*0b20*/  CS2R R46, SRZ ;  /* 0x00000000002e7805 */ /* 0x001fc6000001ff00 */
[----:B------:R0:W-:Y:S01]  /*0b30*/  STS.U16 [R7+0x400], R11 ;  /* 0x0004000b07007388 */ /* 0x0001e20000000400 */
[----:B-1----:R-:W-:-:S03]  /*0b40*/  CS2R R50, SRZ ;  /* 0x0000000000327805 */ /* 0x002fc6000001ff00 */
[----:B------:R1:W-:Y:S01]  /*0b50*/  STS.U16 [R7+0xc00], R32 ;  /* 0x000c002007007388 */ /* 0x0003e20000000400 */
[----:B--2---:R-:W-:-:S03]  /*0b60*/  CS2R R20, SRZ ;  /* 0x0000000000147805 */ /* 0x004fc6000001ff00 */
[----:B------:R2:W-:Y:S01]  /*0b70*/  STS.U16 [R7+0x1400], R37 ;  /* 0x0014002507007388 */ /* 0x0005e20000000400 */
[----:B0-----:R-:W-:-:S03]  /*0b80*/  IMAD.SHL.U32 R11, R0, 0x20, RZ ;  /* 0x00000020000b7824 */ /* 0x001fc600078e00ff */
[----:B------:R0:W-:Y:S01]  /*0b90*/  STS.U16 [R7+0x1c00], R41 ;  /* 0x001c002907007388 */ /* 0x0001e20000000400 */
[----:B-1----:R-:W-:-:S03]  /*0ba0*/  CS2R R32, SRZ ;  /* 0x0000000000207805 */ /* 0x002fc6000001ff00 */
[----:B------:R1:W-:Y:S01]  /*0bb0*/  STS.U16 [R7+0x2400], R45 ;  /* 0x0024002d07007388 */ /* 0x0003e20000000400 */
[----:B--2---:R-:W-:-:S03]  /*0bc0*/  CS2R R36, SRZ ;  /* 0x0000000000247805 */ /* 0x004fc6000001ff00 */
[----:B------:R2:W-:Y:S01]  /*0bd0*/  STS.U16 [R7+0x2c00], R48 ;  /* 0x002c003007007388 */ /* 0x0005e20000000400 */
[----:B0-----:R-:W-:-:S03]  /*0be0*/  CS2R R40, SRZ ;  /* 0x0000000000287805 */ /* 0x001fc6000001ff00 */
[----:B------:R0:W-:Y:S01]  /*0bf0*/  STS.U16 [R7+0x3400], R22 ;  /* 0x0034001607007388 */ /* 0x0001e20000000400 */
[----:B-1----:R-:W-:-:S03]  /*0c00*/  CS2R R44, SRZ ;  /* 0x00000000002c7805 */ /* 0x002fc6000001ff00 */
[----:B------:R1:W-:Y:S01]  /*0c10*/  STS.U16 [R7+0x3c00], R24 ;  /* 0x003c001807007388 */ /* 0x0003e20000000400 */
[----:B--2---:R-:W-:-:S03]  /*0c20*/  CS2R R48, SRZ ;  /* 0x0000000000307805 */ /* 0x004fc6000001ff00 */
[----:B------:R-:W-:Y:S01]  /*0c30*/  STS.U16 [R9+0x600], R12 ;  /* 0x0006000c09007388 */ /* 0x000fe20000000400 */
[----:B0-----:R-:W-:-:S03]  /*0c40*/  CS2R R22, SRZ ;  /* 0x0000000000167805 */ /* 0x001fc6000001ff00 */
[----:B------:R0:W-:Y:S01]  /*0c50*/  STS.U16 [R9+0xe00], R34 ;  /* 0x000e002209007388 */ /* 0x0001e20000000400 */
[----:B-1----:R-:W-:-:S03]  /*0c60*/  CS2R R24, SRZ ;  /* 0x0000000000187805 */ /* 0x002fc6000001ff00 */
[----:B------:R1:W-:Y:S04]  /*0c70*/  STS.U16 [R9+0x1600], R38 ;  /* 0x0016002609007388 */ /* 0x0003e80000000400 */
[----:B------:R2:W-:Y:S01]  /*0c80*/  STS.U16 [R9+0x1e00], R42 ;  /* 0x001e002a09007388 */ /* 0x0005e20000000400 */
[----:B0-----:R-:W-:-:S03]  /*0c90*/  CS2R R34, SRZ ;  /* 0x0000000000227805 */ /* 0x001fc6000001ff00 */
[----:B------:R-:W-:Y:S01]  /*0ca0*/  STS.U16 [R9+0x2600], R14 ;  /* 0x0026000e09007388 */ /* 0x000fe20000000400 */
[----:B-1----:R-:W-:-:S03]  /*0cb0*/  CS2R R38, SRZ ;  /* 0x0000000000267805 */ /* 0x002fc6000001ff00 */
[----:B------:R-:W-:Y:S01]  /*0cc0*/  STS.U16 [R9+0x2e00], R16 ;  /* 0x002e001009007388 */ /* 0x000fe20000000400 */
[----:B--2---:R-:W-:-:S03]  /*0cd0*/  CS2R R42, SRZ ;  /* 0x00000000002a7805 */ /* 0x004fc6000001ff00 */
[----:B------:R-:W-:Y:S04]  /*0ce0*/  STS.U16 [R9+0x3600], R18 ;  /* 0x0036001209007388 */ /* 0x000fe80000000400 */
[----:B------:R0:W-:Y:S02]  /*0cf0*/  STS.U16 [R9+0x3e00], R26 ;  /* 0x003e001a09007388 */ /* 0x0001e40000000400 */
[----:B0-----:R-:W-:Y:S01]  /*0d00*/  CS2R R26, SRZ ;  /* 0x00000000001a7805 */ /* 0x001fe2000001ff00 */
[----:B------:R-:W-:Y:S01]  /*0d10*/  LOP3.LUT R9, R0, 0xff, RZ, 0xc0, !PT ;  /* 0x000000ff00097812 */ /* 0x000fe200078ec0ff */
[----:B------:R-:W-:Y:S05]  /*0d20*/  @!P0 BRA `(.L_x_0) ;  /* 0x000010f000008947 */ /* 0x000fea0003800000 */
[----:B------:R-:W-:Y:S01]  /*0d30*/  LOP3.LUT R18, R0, 0x7, RZ, 0xc0, !PT ;  /* 0x0000000700127812 */ /* 0x000fe200078ec0ff */
[----:B------:R-:W-:Y:S01]  /*0d40*/  IMAD.MOV.U32 R22, RZ, RZ, c[0x0][0x1a4] ;  /* 0x00006900ff167624 */ /* 0x000fe200078e00ff */
[----:B------:R-:W-:Y:S01]  /*0d50*/  LOP3.LUT R7, R10, 0x10, RZ, 0xc0, !PT ;  /* 0x000000100a077812 */ /* 0x000fe200078ec0ff */
[----:B------:R-:W-:Y:S01]  /*0d60*/  IMAD.MOV.U32 R77, RZ, RZ, -0x800000 ;  /* 0xff800000ff4d7424 */ /* 0x000fe200078e00ff */
[----:B------:R-:W-:Y:S01]  /*0d70*/  LOP3.LUT R5, R0, 0xc0, RZ, 0xc0, !PT ;  /* 0x000000c000057812 */ /* 0x000fe200078ec0ff */
[----:B------:R-:W-:Y:S01]  /*0d80*/  IMAD R8, R18, 0x110, RZ ;  /* 0x0000011012087824 */ /* 0x000fe200078e02ff */
[--C-:B------:R-:W-:Y:S01]  /*0d90*/  LOP3.LUT R7, R7, 0xe0, R0.reuse, 0xf8, !PT ;  /* 0x000000e007077812 */ /* 0x100fe200078ef800 */
[----:B------:R-:W-:Y:S01]  /*0da0*/  IMAD.MOV.U32 R76, RZ, RZ, -0x800000 ;  /* 0xff800000ff4c7424 */ /* 0x000fe200078e00ff */
[----:B------:R-:W-:Y:S01]  /*0db0*/  SHF.L.U32 R12, R9, 0x1, RZ ;  /* 0x00000001090c7819 */ /* 0x000fe200000006ff */
[----:B------:R-:W-:Y:S01]  /*0dc0*/  CS2R R28, SRZ ;  /* 0x00000000001c7805 */ /* 0x000fe2000001ff00 */
[----:B------:R-:W-:Y:S01]  /*0dd0*/  SHF.R.U32.HI R5, RZ, 0x2, R5 ;  /* 0x00000002ff057819 */ /* 0x000fe20000011605 */
[----:B------:R-:W-:Y:S01]  /*0de0*/  CS2R R30, SRZ ;  /* 0x00000000001e7805 */ /* 0x000fe2000001ff00 */
[----:B------:R-:W-:Y:S01]  /*0df0*/  LOP3.LUT R6, R0, 0x3f, RZ, 0xc0, !PT ;  /* 0x0000003f00067812 */ /* 0x000fe200078ec0ff */
[----:B------:R-:W-:Y:S01]  /*0e00*/  CS2R R24, SRZ ;  /* 0x0000000000187805 */ /* 0x000fe2000001ff00 */
[----:B------:R-:W-:Y:S01]  /*0e10*/  LOP3.LUT R19, R8, R7, RZ, 0x3c, !PT ;  /* 0x0000000708137212 */ /* 0x000fe200078e3cff */
[----:B------:R-:W-:Y:S01]  /*0e20*/  CS2R R26, SRZ ;  /* 0x00000000001a7805 */ /* 0x000fe2000001ff00 */
[----:B------:R-:W-:Y:S01]  /*0e30*/  LOP3.LUT R7, R0, 0xf, RZ, 0xc0, !PT ;  /* 0x0000000f00077812 */ /* 0x000fe200078ec0ff */
[----:B------:R-:W-:Y:S01]  /*0e40*/  IMAD R8, R6, c[0x0][0x1a8], RZ ;  /* 0x00006a0006087a24 */ /* 0x000fe200078e02ff */
[----:B------:R-:W-:Y:S01]  /*0e50*/  LOP3.LUT R12, R12, R5, RZ, 0x3c, !PT ;  /* 0x000000050c0c7212 */ /* 0x000fe200078e3cff */
[----:B------:R-:W-:Y:S01]  /*0e60*/  IMAD R5, R2, c[0x0][0x1a0], RZ ;  /* 0x0000680002057a24 */ /* 0x000fe200078e02ff */
[----:B------:R-:W-:Y:S01]  /*0e70*/  LOP3.LUT R17, R0, 0x10, RZ, 0xc0, !PT ;  /* 0x0000001000117812 */ /* 0x000fe200078ec0ff */
[----:B------:R-:W-:Y:S01]  /*0e80*/  IMAD R6, R2, c[0x0][0x1b0], RZ ;  /* 0x00006c0002067a24 */ /* 0x000fe200078e02ff */
[----:B------:R-:W-:Y:S01]  /*0e90*/  CS2R R36, SRZ ;  /* 0x0000000000247805 */ /* 0x000fe2000001ff00 */
[----:B------:R-:W-:Y:S01]  /*0ea0*/  IMAD R15, R7, c[0x0][0x1b4], RZ ;  /* 0x00006d00070f7a24 */ /* 0x000fe200078e02ff */
[----:B------:R-:W-:Y:S01]  /*0eb0*/  CS2R R38, SRZ ;  /* 0x0000000000267805 */ /* 0x000fe2000001ff00 */
[----:B------:R-:W-:Y:S01]  /*0ec0*/  IMAD.SHL.U32 R7, R5, 0x2, RZ ;  /* 0x0000000205077824 */ /* 0x000fe200078e00ff */
[----:B------:R-:W-:Y:S01]  /*0ed0*/  SHF.L.U32 R13, R6, 0x1, RZ ;  /* 0x00000001060d7819 */ /* 0x000fe200000006ff */
[----:B------:R-:W-:Y:S01]  /*0ee0*/  IMAD.SHL.U32 R14, R8, 0x2, RZ ;  /* 0x00000002080e7824 */ /* 0x000fe200078e00ff */
[----:B------:R-:W-:Y:S01]  /*0ef0*/  CS2R R44, SRZ ;  /* 0x00000000002c7805 */ /* 0x000fe2000001ff00 */
[----:B------:R-:W-:Y:S01]  /*0f00*/  IMAD.SHL.U32 R16, R15, 0x2, RZ ;  /* 0x000000020f107824 */ /* 0x000fe200078e00ff */
[----:B------:R-:W-:Y:S01]  /*0f10*/  CS2R R46, SRZ ;  /* 0x00000000002e7805 */ /* 0x000fe2000001ff00 */
[----:B------:R-:W-:Y:S01]  /*0f20*/  IMAD.SHL.U32 R20, R17, 0x80, RZ ;  /* 0x0000008011147824 */ /* 0x000fe200078e00ff */
[----:B------:R-:W-:Y:S01]  /*0f30*/  IADD3 R82, P0, P1, R14, c[0x0][0x168], R7 ;  /* 0x00005a000e527a10 */ /* 0x000fe2000791e007 */
[----:B------:R-:W-:Y:S01]  /*0f40*/  IMAD.HI R5, R5, 0x2, RZ ;  /* 0x0000000205057827 */ /* 0x000fe200078e02ff */
[----:B------:R-:W-:Y:S01]  /*0f50*/  SHF.R.S32.HI R7, RZ, 0x2, R0 ;  /* 0x00000002ff077819 */ /* 0x000fe20000011400 */
[----:B------:R-:W-:Y:S01]  /*0f60*/  CS2R R32, SRZ ;  /* 0x0000000000207805 */ /* 0x000fe2000001ff00 */
[----:B------:R-:W-:Y:S01]  /*0f70*/  IADD3 R74, P2, P3, R16, c[0x0][0x170], R13 ;  /* 0x00005c00104a7a10 */ /* 0x000fe20007b5e00d */
[----:B------:R-:W-:Y:S01]  /*0f80*/  IMAD.HI R8, R8, 0x2, RZ ;  /* 0x0000000208087827 */ /* 0x000fe200078e02ff */
[----:B------:R-:W-:Y:S01]  /*0f90*/  IADD3 R13, R20, R19, RZ ;  /* 0x00000013140d7210 */ /* 0x000fe20007ffe0ff */
[----:B------:R-:W-:Y:S01]  /*0fa0*/  CS2R R34, SRZ ;  /* 0x0000000000227805 */ /* 0x000fe2000001ff00 */
[----:B------:R-:W-:Y:S01]  /*0fb0*/  SGXT R7, R7, 0x1 ;  /* 0x000000010707781a */ /* 0x000fe20000000200 */
[----:B------:R-:W-:Y:S01]  /*0fc0*/  IMAD R21, R17, -0x70, R20 ;  /* 0xffffff9011157824 */ /* 0x000fe200078e0214 */
[----:B------:R-:W-:Y:S01]  /*0fd0*/  IADD3.X R20, R8, c[0x0][0x16c], R5, P0, P1 ;  /* 0x00005b0008147a10 */ /* 0x000fe200007e2405 */
[----:B------:R-:W-:Y:S01]  /*0fe0*/  IMAD.HI R6, R6, 0x2, RZ ;  /* 0x0000000206067827 */ /* 0x000fe200078e02ff */
[--C-:B------:R-:W-:Y:S01]  /*0ff0*/  SHF.R.U32.HI R5, RZ, 0x4, R0.reuse ;  /* 0x00000004ff057819 */ /* 0x100fe20000011600 */
[----:B------:R-:W-:Y:S01]  /*1000*/  CS2R R40, SRZ ;  /* 0x0000000000287805 */ /* 0x000fe2000001ff00 */
[----:B------:R-:W-:Y:S01]  /*1010*/  LOP3.LUT R8, R7, 0x90, RZ, 0xc0, !PT ;  /* 0x0000009007087812 */ /* 0x000fe200078ec0ff */
[----:B------:R-:W-:Y:S01]  /*1020*/  IMAD.HI R15, R15, 0x2, RZ ;  /* 0x000000020f0f7827 */ /* 0x000fe200078e02ff */
[----:B------:R-:W-:Y:S01]  /*1030*/  SGXT.U32 R5, R5, 0x4 ;  /* 0x000000040505781a */ /* 0x000fe20000000000 */
[----:B------:R-:W-:Y:S01]  /*1040*/  CS2R R42, SRZ ;  /* 0x00000000002a7805 */ /* 0x000fe2000001ff00 */
[----:B------:R-:W-:Y:S01]  /*1050*/  SHF.R.U32.HI R14, RZ, 0x6, R0 ;  /* 0x00000006ff0e7819 */ /* 0x000fe20000011600 */
[----:B------:R-:W-:Y:S01]  /*1060*/  IMAD.MOV.U32 R16, RZ, RZ, c[0x0][0x1b8] ;  /* 0x00006e00ff107624 */ /* 0x000fe200078e00ff */
[----:B------:R-:W-:Y:S01]  /*1070*/  LOP3.LUT R17, R8, 0x60, R11, 0xf8, !PT ;  /* 0x0000006008117812 */ /* 0x000fe200078ef80b */
[----:B------:R-:W-:Y:S01]  /*1080*/  IMAD R8, R5, c[0x0][0x1b8], RZ ;  /* 0x00006e0005087a24 */ /* 0x000fe200078e02ff */
[----:B------:R-:W-:Y:S01]  /*1090*/  SGXT.U32 R7, R14, 0x2 ;  /* 0x000000020e07781a */ /* 0x000fe20000000000 */
[----:B------:R-:W-:Y:S01]  /*10a0*/  CS2R R48, SRZ ;  /* 0x0000000000307805 */ /* 0x000fe2000001ff00 */
[----:B------:R-:W-:Y:S01]  /*10b0*/  IADD3.X R19, R15, c[0x0][0x174], R6, P2, P3 ;  /* 0x00005d000f137a10 */ /* 0x000fe200017e6406 */
[----:B------:R-:W-:Y:S01]  /*10c0*/  CS2R R50, SRZ ;  /* 0x0000000000327805 */ /* 0x000fe2000001ff00 */
[----:B------:R-:W-:Y:S01]  /*10d0*/  LEA R15, R16, R8, 0x4 ;  /* 0x00000008100f7211 */ /* 0x000fe200078e20ff */
[----:B------:R-:W-:Y:S01]  /*10e0*/  IMAD R7, R7, c[0x0][0x1a4], RZ ;  /* 0x0000690007077a24 */ /* 0x000fe200078e02ff */
[----:B------:R-:W-:-:S02]  /*10f0*/  LEA.HI R5, R0, 0x30, RZ, 0x1c ;  /* 0x0000003000057811 */ /* 0x000fc400078fe0ff */
[----:B------:R-:W-:Y:S01]  /*1100*/  LEA R78, P1, R15, R74, 0x1 ;  /* 0x0000004a0f4e7211 */ /* 0x000fe200078208ff */
[C---:B------:R-:W-:Y:S01]  /*1110*/  IMAD R6, R22.reuse, 0x4, R7 ;  /* 0x0000000416067824 */ /* 0x040fe200078e0207 */
[----:B------:R-:W-:Y:S01]  /*1120*/  LOP3.LUT R14, R17, 0x10, R10, 0x78, !PT ;  /* 0x00000010110e7812 */ /* 0x000fe200078e780a */
[----:B------:R-:W-:Y:S01]  /*1130*/  IMAD R17, R5, c[0x0][0x1b8], RZ ;  /* 0x00006e0005117a24 */ /* 0x000fe200078e02ff */
[----:B------:R-:W-:Y:S01]  /*1140*/  LEA.HI.X.SX32 R79, R15, R19, 0x1, P1 ;  /* 0x000000130f4f7211 */ /* 0x000fe200008f0eff */
[----:B------:R-:W-:Y:S01]  /*1150*/  IMAD R5, R22, 0x4, R6 ;  /* 0x0000000416057824 */ /* 0x000fe200078e0206 */
[----:B------:R-:W-:Y:S01]  /*1160*/  LEA R86, P1, R6, R82, 0x1 ;  /* 0x0000005206567211 */ /* 0x000fe200078208ff */
[----:B------:R-:W-:Y:S01]  /*1170*/  IMAD.IADD R14, R14, 0x1, R21 ;  /* 0x000000010e0e7824 */ /* 0x000fe200078e0215 */
[----:B------:R-:W-:Y:S01]  /*1180*/  LEA R16, R16, R15, 0x4 ;  /* 0x0000000f10107211 */ /* 0x000fe200078e20ff */
[----:B------:R-:W-:Y:S01]  /*1190*/  IMAD.MOV.U32 R15, RZ, RZ, RZ ;  /* 0x000000ffff0f7224 */ /* 0x000fe200078e00ff */
[----:B------:R-:W-:-:S02]  /*11a0*/  LEA R80, P0, R8, R74, 0x1 ;  /* 0x0000004a08507211 */ /* 0x000fc400078008ff */
[C---:B------:R-:W-:Y:S02]  /*11b0*/  LEA R72, P3, R17.reuse, R74, 0x1 ;  /* 0x0000004a11487211 */ /* 0x040fe400078608ff */
[----:B------:R-:W-:Y:S02]  /*11c0*/  LEA.HI.X.SX32 R87, R6, R20, 0x1, P1 ;  /* 0x0000001406577211 */ /* 0x000fe400008f0eff */
[----:B------:R-:W-:Y:S02]  /*11d0*/  SHF.R.S32.HI R6, RZ, 0x6, R0 ;  /* 0x00000006ff067819 */ /* 0x000fe40000011400 */
[----:B------:R-:W-:Y:S02]  /*11e0*/  LEA R74, P2, R16, R74, 0x1 ;  /* 0x0000004a104a7211 */ /* 0x000fe400078408ff */
[-C--:B------:R-:W-:Y:S01]  /*11f0*/  LEA.HI.X.SX32 R81, R8, R19.reuse, 0x1, P0 ;  /* 0x0000001308517211 */ /* 0x080fe200000f0eff */
[----:B------:R-:W-:Y:S01]  /*1200*/  IMAD R8, R22, 0x4, R5 ;  /* 0x0000000416087824 */ /* 0x000fe200078e0205 */
[-C--:B------:R-:W-:Y:S01]  /*1210*/  LEA.HI.X.SX32 R73, R17, R19.reuse, 0x1, P3 ;  /* 0x0000001311497211 */ /* 0x080fe200018f0eff */
[----:B------:R-:W-:Y:S01]  /*1220*/  IMAD R17, R18, 0x90, RZ ;  /* 0x0000009012117824 */ /* 0x000fe200078e02ff */
[----:B------:R-:W-:Y:S01]  /*1230*/  SGXT R6, R6, 0x1 ;  /* 0x000000010606781a */ /* 0x000fe20000000200 */
[----:B------:R-:W-:Y:S01]  /*1240*/  CS2R R22, SRZ ;  /* 0x0000000000167805 */ /* 0x000fe2000001ff00 */
[----:B------:R-:W-:Y:S01]  /*1250*/  LEA.HI.X.SX32 R75, R16, R19, 0x1, P2 ;  /* 0x00000013104b7211 */ /* 0x000fe200010f0eff */
[----:B------:R-:W-:Y:S01]  /*1260*/  IMAD.MOV.U32 R19, RZ, RZ, 0x3f800000 ;  /* 0x3f800000ff137424 */ /* 0x000fe200078e00ff */
[----:B------:R-:W-:-:S02]  /*1270*/  LEA R88, P0, R7, R82, 0x1 ;  /* 0x0000005207587211 */ /* 0x000fc400078008ff */
[-C--:B------:R-:W-:Y:S02]  /*1280*/  LEA R84, P2, R5, R82.reuse, 0x1 ;  /* 0x0000005205547211 */ /* 0x080fe400078408ff */
[----:B------:R-:W-:Y:S02]  /*1290*/  LEA R82, P3, R8, R82, 0x1 ;  /* 0x0000005208527211 */ /* 0x000fe400078608ff */
[----:B------:R-:W-:Y:S02]  /*12a0*/  LOP3.LUT R53, R6, 0x90, RZ, 0xc0, !PT ;  /* 0x0000009006357812 */ /* 0x000fe400078ec0ff */
[----:B------:R-:W-:Y:S02]  /*12b0*/  LOP3.LUT R16, R17, 0x30, R10, 0x78, !PT ;  /* 0x0000003011107812 */ /* 0x000fe400078e780a */
[-C--:B------:R-:W-:Y:S02]  /*12c0*/  LEA.HI.X.SX32 R89, R7, R20.reuse, 0x1, P0 ;  /* 0x0000001407597211 */ /* 0x080fe400000f0eff */
[----:B------:R-:W-:-:S02]  /*12d0*/  LEA.HI.X.SX32 R85, R5, R20, 0x1, P2 ;  /* 0x0000001405557211 */ /* 0x000fc400010f0eff */
[----:B------:R-:W-:Y:S02]  /*12e0*/  LEA.HI.X.SX32 R83, R8, R20, 0x1, P3 ;  /* 0x0000001408537211 */ /* 0x000fe400018f0eff */
[----:B------:R-:W-:Y:S01]  /*12f0*/  MOV R8, 0x3f800000 ;  /* 0x3f80000000087802 */ /* 0x000fe20000000f00 */
[----:B------:R-:W-:Y:S01]  /*1300*/  CS2R R20, SRZ ;  /* 0x0000000000147805 */ /* 0x000fe2000001ff00 */
[----:B------:R-:W-:Y:S02]  /*1310*/  MOV R5, RZ ;  /* 0x000000ff00057202 */ /* 0x000fe40000000f00 */
[----:B------:R-:W-:Y:S02]  /*1320*/  MOV R7, RZ ;  /* 0x000000ff00077202 */ /* 0x000fe40000000f00 */
[----:B------:R-:W-:Y:S02]  /*1330*/  LOP3.LUT R17, R53, 0x17e, R10, 0x78, !PT ;  /* 0x0000017e35117812 */ /* 0x000fe400078e780a */
[----:B------:R-:W-:-:S02]  /*1340*/  LOP3.LUT R18, R12, 0x40, RZ, 0x3c, !PT ;  /* 0x000000400c127812 */ /* 0x000fc400078e3cff */
[----:B------:R-:W-:Y:S02]  /*1350*/  LOP3.LUT R6, R16, 0x40, RZ, 0x3c, !PT ;  /* 0x0000004010067812 */ /* 0x000fe400078e3cff */
.L_x_1:
[----:B------:R-:W-:-:S04]  /*1360*/  IMAD.WIDE R52, R15, 0x2, R88 ;  /* 0x000000020f347825 */ /* 0x000fc800078e0258 */
[C---:B------:R-:W-:Y:S01]  /*1370*/  IMAD.WIDE R56, R15.reuse, 0x2, R84 ;  /* 0x000000020f387825 */ /* 0x040fe200078e0254 */
[----:B------:R-:W2:Y:S03]  /*1380*/  LDG.E.U16 R91, [R52.64] ;  /* 0x00000004345b7981 */ /* 0x000ea6000c1e1500 */
[C---:B------:R-:W-:Y:S01]  /*1390*/  IMAD.WIDE R64, R15.reuse, 0x2, R86 ;  /* 0x000000020f407825 */ /* 0x040fe200078e0256 */
[----:B------:R-:W3:Y:S03]  /*13a0*/  LDG.E.U16 R95, [R56.64] ;  /* 0x00000004385f7981 */ /* 0x000ee6000c1e1500 */
[----:B------:R-:W-:Y:S01]  /*13b0*/  IMAD.WIDE R66, R15, 0x2, R82 ;  /* 0x000000020f427825 */ /* 0x000fe200078e0252 */
[----:B------:R-:W4:Y:S04]  /*13c0*/  LDG.E.U16 R93, [R64.64] ;  /* 0x00000004405d7981 */ /* 0x000f28000c1e1500 */
[----:B------:R-:W5:Y:S04]  /*13d0*/  LDG.E.U16 R97, [R66.64] ;  /* 0x0000000442617981 */ /* 0x000f68000c1e1500 */
[----:B------:R-:W-:Y:S06]  /*13e0*/  BAR.SYNC.DEFER_BLOCKING 0x0 ;  /* 0x0000000000007b1d */ /* 0x000fec0000010000 */
[----:B--2---:R-:W-:Y:S04]  /*13f0*/  STS.U16 [R12+0x4000], R91 ;  /* 0x0040005b0c007388 */ /* 0x004fe80000000400 */
[----:B---3--:R-:W-:Y:S04]  /*1400*/  STS.U16 [R12+0x4400], R95 ;  /* 0x0044005f0c007388 */ /* 0x008fe80000000400 */
[----:B----4-:R-:W-:Y:S04]  /*1410*/  STS.U16 [R18+0x4200], R93 ;  /* 0x0042005d12007388 */ /* 0x010fe80000000400 */
[----:B-----5:R-:W-:Y:S04]  /*1420*/  STS.U16 [R18+0x4600], R97 ;  /* 0x0046006112007388 */ /* 0x020fe80000000400 */
[----:B------:R-:W-:Y:S06]  /*1430*/  BAR.SYNC.DEFER_BLOCKING 0x0 ;  /* 0x0000000000007b1d */ /* 0x000fec0000010000 */
[----:B------:R-:W-:Y:S04]  /*1440*/  LDSM.16.MT88.4 R60, [R13] ;  /* 0x000000000d3c783b */ /* 0x000fe80000004200 */
[----:B------:R-:W0:Y:S04]  /*1450*/  LDSM.16.M88.4 R52, [R16+0x4000] ;  /* 0x004000001034783b */ /* 0x000e280000000200 */
[----:B------:R-:W1:Y:S04]  /*1460*/  LDSM.16.M88.4 R56, [R16+0x4400] ;  /* 0x004400001038783b */ /* 0x000e680000000200 */
[----:B------:R-:W2:Y:S01]  /*1470*/  LDSM.16.MT88.4 R68, [R13+0x1000] ;  /* 0x001000000d44783b */ /* 0x000ea20000004200 */
[C---:B0-----:R-:W-:Y:S08]  /*1480*/  HMMA.16816.F32.BF16 R64, R60.reuse, R52, RZ ;  /* 0x000000343c40723c */ /* 0x041ff000000418ff */
[----:B-1----:R-:W-:Y:S11]  /*1490*/  HMMA.16816.F32.BF16 R60, R60, R56, RZ ;  /* 0x000000383c3c723c */ /* 0x002ff600000418ff */
[----:B------:R-:W-:Y:S05]  /*14a0*/  @!UPT UIADD3 URZ, URZ, URZ, URZ ;  /* 0x0000003f3f3ff290 */ /* 0x000fea000fffe03f */
[C---:B--2---:R-:W-:Y:S01]  /*14b0*/  HMMA.16816.F32.BF16 R52, R68.reuse, R54, R64 ;  /* 0x000000364434723c */ /* 0x044fe20000041840 */
[----:B------:R-:W-:Y:S07]  /*14c0*/  LDSM.16.M88.4 R64, [R6+0x4400] ;  /* 0x004400000640783b */ /* 0x000fee0000000200 */
[----:B------:R-:W-:Y:S01]  /*14d0*/  HMMA.16816.F32.BF16 R68, R68, R58, R60 ;  /* 0x0000003a4444723c */ /* 0x000fe2000004183c */
[----:B------:R-:W0:Y:S04]  /*14e0*/  LDSM.16.MT88.4 R60, [R13+0x2000] ;  /* 0x002000000d3c783b */ /* 0x000e280000004200 */
[----:B------:R-:W1:Y:S11]  /*14f0*/  LDSM.16.M88.4 R56, [R6+0x4000] ;  /* 0x004000000638783b */ /* 0x000e760000000200 */
[----:B------:R-:W-:Y:S08]  /*1500*/  @!UPT UIADD3 URZ, URZ, URZ, URZ ;  /* 0x0000003f3f3ff290 */ /* 0x000ff0000fffe03f */
[C---:B0-----:R-:W-:Y:S08]  /*1510*/  HMMA.16816.F32.BF16 R68, R60.reuse, R64, R68 ;  /* 0x000000403c44723c */ /* 0x041ff00000041844 */
[----:B-1----:R-:W-:Y:S01]  /*1520*/  HMMA.16816.F32.BF16 R52, R60, R56, R52 ;  /* 0x000000383c34723c */ /* 0x002fe20000041834 */
[----:B------:R-:W0:Y:S01]  /*1530*/  LDSM.16.MT88.4 R60, [R13+0x3000] ;  /* 0x003000000d3c783b */ /* 0x000e220000004200 */
[----:B------:R-:W-:-:S04]  /*1540*/  IMAD.WIDE R90, R5, 0x2, R74 ;  /* 0x00000002055a7825 */ /* 0x000fc800078e024a */
[C---:B------:R-:W-:Y:S02]  /*1550*/  IMAD.WIDE R92, R5.reuse, 0x2, R72 ;  /* 0x00000002055c7825 */ /* 0x040fe400078e0248 */
[----:B------:R1:W2:Y:S02]  /*1560*/  LDG.E.U16 R90, [R90.64] ;  /* 0x000000045a5a7981 */ /* 0x0002a4000c1e1500 */
[C---:B------:R-:W-:Y:S02]  /*1570*/  IMAD.WIDE R56, R5.reuse, 0x2, R80 ;  /* 0x0000000205387825 */ /* 0x040fe400078e0250 */
[----:B------:R-:W3:Y:S04]  /*1580*/  LDG.E.U16 R92, [R92.64] ;  /* 0x000000045c5c7981 */ /* 0x000ee8000c1e1500 */
[----:B------:R4:W5:Y:S08]  /*1590*/  LDG.E.U16 R56, [R56.64] ;  /* 0x0000000438387981 */ /* 0x000970000c1e1500 */
[----:B0-----:R-:W-:Y:S07]  /*15a0*/  HMMA.16816.F32.BF16 R52, R60, R58, R52 ;  /* 0x0000003a3c34723c */ /* 0x001fee0000041834 */
[----:B------:R-:W-:-:S06]  /*15b0*/  IMAD.WIDE R58, R5, 0x2, R78 ;  /* 0x00000002053a7825 */ /* 0x000fcc00078e024e */
[----:B------:R0:W5:Y:S01]  /*15c0*/  LDG.E.U16 R58, [R58.64] ;  /* 0x000000043a3a7981 */ /* 0x000162000c1e1500 */
[----:B------:R-:W-:Y:S03]  /*15d0*/  HMMA.16816.F32.BF16 R68, R60, R66, R68 ;  /* 0x000000423c44723c */ /* 0x000fe60000041844 */
[----:B------:R-:W-:Y:S07]  /*15e0*/  BAR.SYNC.DEFER_BLOCKING 0x0 ;  /* 0x0000000000007b1d */ /* 0x000fee0000010000 */
[----:B------:R-:W-:-:S02]  /*15f0*/  FMUL R60, R52, c[0x0][0x188] ;  /* 0x00006200343c7a20 */ /* 0x000fc40000400000 */
[----:B------:R-:W-:-:S05]  /*1600*/  FMUL R61, R53, c[0x0][0x188] ;  /* 0x00006200353d7a20 */ /* 0x000fca0000400000 */
[----:B------:R-:W-:-:S07]  /*1610*/  FMNMX R61, R60, R61, !PT ;  /* 0x0000003d3c3d7209 */ /* 0x000fce0007800000 */
[----:B------:R-:W-:Y:S02]  /*1620*/  FMUL R62, R68, c[0x0][0x188] ;  /* 0x00006200443e7a20 */ /* 0x000fe40000400000 */
[----:B----4-:R-:W-:-:S03]  /*1630*/  FMUL R57, R69, c[0x0][0x188] ;  /* 0x0000620045397a20 */ /* 0x010fc60000400000 */
[----:B------:R-:W-:Y:S01]  /*1640*/  FMNMX R62, R62, R61, !PT ;  /* 0x0000003d3e3e7209 */ /* 0x000fe20007800000 */
[----:B------:R-:W-:-:S03]  /*1650*/  FMUL R60, R55, c[0x0][0x188] ;  /* 0x00006200373c7a20 */ /* 0x000fc60000400000 */
[----:B------:R-:W-:Y:S01]  /*1660*/  FMNMX R62, R57, R62, !PT ;  /* 0x0000003e393e7209 */ /* 0x000fe20007800000 */
[----:B------:R-:W-:-:S05]  /*1670*/  FMUL R57, R54, c[0x0][0x188] ;  /* 0x0000620036397a20 */ /* 0x000fca0000400000 */
[----:B------:R-:W-:Y:S01]  /*1680*/  FMNMX R60, R57, R60, !PT ;  /* 0x0000003c393c7209 */ /* 0x000fe20007800000 */
[----:B------:R-:W-:Y:S01]  /*1690*/  FMUL R57, R70, c[0x0][0x188] ;  /* 0x0000620046397a20 */ /* 0x000fe20000400000 */
[----:B0-----:R-:W0:Y:S04]  /*16a0*/  SHFL.BFLY PT, R59, R62, 0x2, 0x1f ;  /* 0x0c401f003e3b7f89 */ /* 0x001e2800000e0000 */
[----:B------:R-:W-:Y:S01]  /*16b0*/  FMNMX R60, R57, R60, !PT ;  /* 0x0000003c393c7209 */ /* 0x000fe20007800000 */
[----:B------:R-:W-:-:S05]  /*16c0*/  FMUL R57, R71, c[0x0][0x188] ;  /* 0x0000620047397a20 */ /* 0x000fca0000400000 */
[----:B------:R-:W-:-:S05]  /*16d0*/  FMNMX R57, R57, R60, !PT ;  /* 0x0000003c39397209 */ /* 0x000fca0007800000 */
[----:B------:R-:W4:Y:S01]  /*16e0*/  SHFL.BFLY PT, R64, R57, 0x2, 0x1f ;  /* 0x0c401f0039407f89 */ /* 0x000f2200000e0000 */
[----:B0-----:R-:W-:-:S05]  /*16f0*/  FMNMX R59, R62, R59, !PT ;  /* 0x0000003b3e3b7209 */ /* 0x001fca0007800000 */
[----:B------:R-:W0:Y:S01]  /*1700*/  SHFL.BFLY PT, R60, R59, 0x1, 0x1f ;  /* 0x0c201f003b3c7f89 */ /* 0x000e2200000e0000 */
[----:B----4-:R-:W-:-:S05]  /*1710*/  FMNMX R61, R57, R64, !PT ;  /* 0x00000040393d7209 */ /* 0x010fca0007800000 */
[----:B------:R-:W4:Y:S01]  /*1720*/  SHFL.BFLY PT, R62, R61, 0x1, 0x1f ;  /* 0x0c201f003d3e7f89 */ /* 0x000f2200000e0000 */
[----:B0-----:R-:W-:-:S04]  /*1730*/  FMNMX R60, R59, R60, !PT ;  /* 0x0000003c3b3c7209 */ /* 0x001fc80007800000 */
[----:B------:R-:W-:-:S05]  /*1740*/  FMNMX R64, R60, R77, !PT ;  /* 0x0000004d3c407209 */ /* 0x000fca0007800000 */
[----:B------:R-:W-:-:S04]  /*1750*/  FFMA R52, R52, c[0x0][0x188], -R64 ;  /* 0x0000620034347a23 */ /* 0x000fc80000000840 */
[----:B-1----:R-:W-:Y:S01]  /*1760*/  FMUL R91, R52, 1.4426950216293334961 ;  /* 0x3fb8aa3b345b7820 */ /* 0x002fe20000400000 */
[----:B----4-:R-:W-:Y:S01]  /*1770*/  FMNMX R65, R61, R62, !PT ;  /* 0x0000003e3d417209 */ /* 0x010fe20007800000 */
[----:B------:R-:W-:-:S03]  /*1780*/  FFMA R52, R68, c[0x0][0x188], -R64 ;  /* 0x0000620044347a23 */ /* 0x000fc60000000840 */
[----:B------:R-:W-:Y:S01]  /*1790*/  FMNMX R65, R65, R76, !PT ;  /* 0x0000004c41417209 */ /* 0x000fe20007800000 */
[----:B------:R-:W-:Y:S02]  /*17a0*/  FMUL R52, R52, 1.4426950216293334961 ;  /* 0x3fb8aa3b34347820 */ /* 0x000fe40000400000 */
[--C-:B------:R-:W-:Y:S02]  /*17b0*/  FFMA R69, R69, c[0x0][0x188], -R64.reuse ;  /* 0x0000620045457a23 */ /* 0x100fe40000000840 */
[--C-:B------:R-:W-:Y:S01]  /*17c0*/  FFMA R70, R70, c[0x0][0x188], -R65.reuse ;  /* 0x0000620046467a23 */ /* 0x100fe20000000841 */
[----:B------:R0:W-:Y:S01]  /*17d0*/  MUFU.EX2 R94, R52 ;  /* 0x00000034005e7308 */ /* 0x0001e20000000800 */
[----:B------:R-:W-:Y:S02]  /*17e0*/  FFMA R71, R71, c[0x0][0x188], -R65 ;  /* 0x0000620047477a23 */ /* 0x000fe40000000841 */
[----:B------:R-:W-:Y:S02]  /*17f0*/  FFMA R53, R53, c[0x0][0x188], -R64 ;  /* 0x0000620035357a23 */ /* 0x000fe40000000840 */
[----:B------:R-:W-:-:S02]  /*1800*/  FADD R57, -R64, R77 ;  /* 0x0000004d40397221 */ /* 0x000fc40000000100 */
[--C-:B------:R-:W-:Y:S02]  /*1810*/  FFMA R54, R54, c[0x0][0x188], -R65.reuse ;  /* 0x0000620036367a23 */ /* 0x100fe40000000841 */
[----:B------:R-:W-:Y:S02]  /*1820*/  FFMA R55, R55, c[0x0][0x188], -R65 ;  /* 0x0000620037377a23 */ /* 0x000fe40000000841 */
[----:B0-----:R-:W-:Y:S02]  /*1830*/  FADD R52, -R65, R76 ;  /* 0x0000004c41347221 */ /* 0x001fe40000000100 */
[----:B------:R-:W-:Y:S02]  /*1840*/  FMUL R69, R69, 1.4426950216293334961 ;  /* 0x3fb8aa3b45457820 */ /* 0x000fe40000400000 */
[----:B------:R-:W-:Y:S02]  /*1850*/  FMUL R70, R70, 1.4426950216293334961 ;  /* 0x3fb8aa3b46467820 */ /* 0x000fe40000400000 */
[----:B------:R-:W-:-:S02]  /*1860*/  FMUL R71, R71, 1.4426950216293334961 ;  /* 0x3fb8aa3b47477820 */ /* 0x000fc40000400000 */
[----:B------:R-:W-:Y:S02]  /*1870*/  FMUL R53, R53, 1.4426950216293334961 ;  /* 0x3fb8aa3b35357820 */ /* 0x000fe40000400000 */
[----:B------:R-:W-:Y:S02]  /*1880*/  FMUL R57, R57, 1.4426950216293334961 ;  /* 0x3fb8aa3b39397820 */ /* 0x000fe40000400000 */
[----:B------:R-:W-:Y:S02]  /*1890*/  FMUL R54, R54, 1.4426950216293334961 ;  /* 0x3fb8aa3b36367820 */ /* 0x000fe40000400000 */
[----:B------:R-:W-:Y:S02]  /*18a0*/  FMUL R55, R55, 1.4426950216293334961 ;  /* 0x3fb8aa3b37377820 */ /* 0x000fe40000400000 */
[----:B------:R-:W-:Y:S01]  /*18b0*/  FMUL R52, R52, 1.4426950216293334961 ;  /* 0x3fb8aa3b34347820 */ /* 0x000fe20000400000 */
[----:B------:R-:W-:Y:S08]  /*18c0*/  MUFU.EX2 R91, R91 ;  /* 0x0000005b005b7308 */ /* 0x000ff00000000800 */
[----:B------:R-:W-:Y:S08]  /*18d0*/  MUFU.EX2 R68, R53 ;  /* 0x0000003500447308 */ /* 0x000ff00000000800 */
[----:B------:R-:W-:Y:S08]  /*18e0*/  MUFU.EX2 R69, R69 ;  /* 0x0000004500457308 */ /* 0x000ff00000000800 */
[----:B------:R-:W0:Y:S08]  /*18f0*/  MUFU.EX2 R67, R57 ;  /* 0x0000003900437308 */ /* 0x000e300000000800 */
[----:B------:R-:W-:Y:S08]  /*1900*/  MUFU.EX2 R77, R54 ;  /* 0x00000036004d7308 */ /* 0x000ff00000000800 */
[----:B------:R-:W1:Y:S08]  /*1910*/  MUFU.EX2 R96, R55 ;  /* 0x0000003700607308 */ /* 0x000e700000000800 */
[----:B------:R-:W-:Y:S08]  /*1920*/  MUFU.EX2 R70, R70 ;  /* 0x0000004600467308 */ /* 0x000ff00000000800 */
[----:B------:R4:W0:Y:S08]  /*1930*/  MUFU.EX2 R66, R52 ;  /* 0x0000003400427308 */ /* 0x0008300000000800 */
[----:B------:R-:W0:Y:S01]  /*1940*/  MUFU.EX2 R71, R71 ;  /* 0x0000004700477308 */ /* 0x000e220000000800 */
[----:B--2---:R-:W-:Y:S04]  /*1950*/  STS.U16 [R17+0x4400], R90 ;  /* 0x0044005a11007388 */ /* 0x004fe80000000400 */
[----:B---3--:R-:W-:Y:S04]  /*1960*/  STS.U16 [R17+0x4600], R92 ;  /* 0x0046005c11007388 */ /* 0x008fe80000000400 */
[----:B-----5:R2:W-:Y:S04]  /*1970*/  STS.U16 [R17+0x4000], R56 ;  /* 0x0040003811007388 */ /* 0x0205e80000000400 */
[----:B------:R3:W-:Y:S04]  /*1980*/  STS.U16 [R17+0x4200], R58 ;  /* 0x0042003a11007388 */ /* 0x0007e80000000400 */
[----:B------:R-:W-:Y:S06]  /*1990*/  BAR.SYNC.DEFER_BLOCKING 0x0 ;  /* 0x0000000000007b1d */ /* 0x000fec0000010000 */
[----:B------:R-:W5:Y:S04]  /*19a0*/  LDSM.16.M88.4 R60, [R14+0x4000] ;  /* 0x004000000e3c783b */ /* 0x000f680000000200 */
[----:B----4-:R-:W4:Y:S01]  /*19b0*/  LDSM.16.M88.4 R52, [R14+0x4200] ;  /* 0x004200000e34783b */ /* 0x010f220000000200 */
[C---:B0-----:R-:W-:Y:S01]  /*19c0*/  FMUL R28, R67.reuse, R28 ;  /* 0x0000001c431c7220 */ /* 0x041fe20000400000 */
[----:B--2---:R-:W-:Y:S01]  /*19d0*/  F2FP.BF16.PACK_AB R56, R68, R91 ;  /* 0x0000005b4438723e */ /* 0x004fe200000010ff */
[----:B------:R-:W-:Y:S01]  /*19e0*/  FMUL R29, R67, R29 ;  /* 0x0000001d431d7220 */ /* 0x000fe20000400000 */
[----:B-1----:R-:W-:Y:S01]  /*19f0*/  F2FP.BF16.PACK_AB R57, R96, R77 ;  /* 0x0000004d6039723e */ /* 0x002fe200000010ff */
[C---:B------:R-:W-:Y:S01]  /*1a00*/  FMUL R30, R66.reuse, R30 ;  /* 0x0000001e421e7220 */ /* 0x040fe20000400000 */
[----:B---3--:R-:W-:Y:S01]  /*1a10*/  F2FP.BF16.PACK_AB R58, R69, R94 ;  /* 0x0000005e453a723e */ /* 0x008fe200000010ff */
[----:B------:R-:W-:Y:S01]  /*1a20*/  FMUL R31, R66, R31 ;  /* 0x0000001f421f7220 */ /* 0x000fe20000400000 */
[----:B------:R-:W-:Y:S01]  /*1a30*/  F2FP.BF16.PACK_AB R59, R71, R70 ;  /* 0x00000046473b723e */ /* 0x000fe200000010ff */
[----:B------:R-:W-:-:S02]  /*1a40*/  FMUL R20, R67, R20 ;  /* 0x0000001443147220 */ /* 0x000fc40000400000 */
[----:B------:R-:W-:Y:S02]  /*1a50*/  FMUL R21, R67, R21 ;  /* 0x0000001543157220 */ /* 0x000fe40000400000 */
[C---:B------:R-:W-:Y:S02]  /*1a60*/  FMUL R22, R66.reuse, R22 ;  /* 0x0000001642167220 */ /* 0x040fe40000400000 */
[----:B------:R-:W-:Y:S02]  /*1a70*/  FMUL R23, R66, R23 ;  /* 0x0000001742177220 */ /* 0x000fe40000400000 */
[----:B------:R-:W-:Y:S02]  /*1a80*/  FADD R91, R91, R68 ;  /* 0x000000445b5b7221 */ /* 0x000fe40000000000 */
[----:B------:R-:W-:Y:S02]  /*1a90*/  FADD R77, R77, R96 ;  /* 0x000000604d4d7221 */ /* 0x000fe40000000000 */
[----:B------:R-:W-:-:S02]  /*1aa0*/  FADD R94, R94, R91 ;  /* 0x0000005b5e5e7221 */ /* 0x000fc40000000000 */
[----:B------:R-:W-:Y:S02]  /*1ab0*/  FADD R70, R70, R77 ;  /* 0x0000004d46467221 */ /* 0x000fe40000000000 */
[----:B------:R-:W-:Y:S02]  /*1ac0*/  FADD R94, R69, R94 ;  /* 0x0000005e455e7221 */ /* 0x000fe40000000000 */
[----:B------:R-:W-:Y:S01]  /*1ad0*/  FADD R70, R71, R70 ;  /* 0x0000004647467221 */ /* 0x000fe20000000000 */
[C---:B-----5:R-:W-:Y:S08]  /*1ae0*/  HMMA.16816.F32.BF16 R28, R56.reuse, R60, R28 ;  /* 0x0000003c381c723c */ /* 0x060ff0000004181c */
[----:B------:R-:W-:Y:S01]  /*1af0*/  HMMA.16816.F32.BF16 R20, R56, R62, R20 ;  /* 0x0000003e3814723c */ /* 0x000fe20000041814 */
[----:B------:R-:W-:Y:S04]  /*1b00*/  LDSM.16.M88.4 R60, [R14+0x4400] ;  /* 0x004400000e3c783b */ /* 0x000fe80000000200 */
[----:B------:R-:W0:Y:S04]  /*1b10*/  SHFL.BFLY PT, R69, R94, 0x2, 0x1f ;  /* 0x0c401f005e457f89 */ /* 0x000e2800000e0000 */
[----:B------:R-:W1:Y:S01]  /*1b20*/  SHFL.BFLY PT, R71, R70, 0x2, 0x1f ;  /* 0x0c401f0046477f89 */ /* 0x000e6200000e0000 */
[----:B------:R-:W-:-:S02]  /*1b30*/  FMUL R24, R67, R24 ;  /* 0x0000001843187220 */ /* 0x000fc40000400000 */
[C---:B------:R-:W-:Y:S02]  /*1b40*/  FMUL R25, R67.reuse, R25 ;  /* 0x0000001943197220 */ /* 0x040fe40000400000 */
[C---:B------:R-:W-:Y:S02]  /*1b50*/  FMUL R26, R66.reuse, R26 ;  /* 0x0000001a421a7220 */ /* 0x040fe40000400000 */
[C---:B------:R-:W-:Y:S02]  /*1b60*/  FMUL R27, R66.reuse, R27 ;  /* 0x0000001b421b7220 */ /* 0x040fe40000400000 */
[C---:B------:R-:W-:Y:S02]  /*1b70*/  FMUL R36, R67.reuse, R36 ;  /* 0x0000002443247220 */ /* 0x040fe40000400000 */
[----:B------:R-:W-:Y:S02]  /*1b80*/  FMUL R37, R67, R37 ;  /* 0x0000002543257220 */ /* 0x000fe40000400000 */
[----:B------:R-:W-:-:S02]  /*1b90*/  FMUL R38, R66, R38 ;  /* 0x0000002642267220 */ /* 0x000fc40000400000 */
[----:B------:R-:W-:Y:S01]  /*1ba0*/  FMUL R39, R66, R39 ;  /* 0x0000002742277220 */ /* 0x000fe20000400000 */
[C---:B----4-:R-:W-:Y:S08]  /*1bb0*/  HMMA.16816.F32.BF16 R24, R56.reuse, R52, R24 ;  /* 0x000000343818723c */ /* 0x050ff00000041818 */
[----:B------:R-:W-:Y:S01]  /*1bc0*/  HMMA.16816.F32.BF16 R36, R56, R54, R36 ;  /* 0x000000363824723c */ /* 0x000fe20000041824 */
[----:B------:R-:W2:Y:S01]  /*1bd0*/  LDSM.16.M88.4 R52, [R14+0x4600] ;  /* 0x004600000e34783b */ /* 0x000ea20000000200 */
[----:B------:R-:W-:-:S02]  /*1be0*/  FMUL R44, R67, R44 ;  /* 0x0000002c432c7220 */ /* 0x000fc40000400000 */
[C---:B------:R-:W-:Y:S02]  /*1bf0*/  FMUL R45, R67.reuse, R45 ;  /* 0x0000002d432d7220 */ /* 0x040fe40000400000 */
[C---:B------:R-:W-:Y:S02]  /*1c00*/  FMUL R46, R66.reuse, R46 ;  /* 0x0000002e422e7220 */ /* 0x040fe40000400000 */
[C---:B------:R-:W-:Y:S02]  /*1c10*/  FMUL R47, R66.reuse, R47 ;  /* 0x0000002f422f7220 */ /* 0x040fe40000400000 */
[C---:B------:R-:W-:Y:S02]  /*1c20*/  FMUL R32, R67.reuse, R32 ;  /* 0x0000002043207220 */ /* 0x040fe40000400000 */
[----:B------:R-:W-:Y:S02]  /*1c30*/  FMUL R33, R67, R33 ;  /* 0x0000002143217220 */ /* 0x000fe40000400000 */
[----:B------:R-:W-:-:S02]  /*1c40*/  FMUL R34, R66, R34 ;  /* 0x0000002242227220 */ /* 0x000fc40000400000 */
[----:B------:R-:W-:Y:S02]  /*1c50*/  FMUL R35, R66, R35 ;  /* 0x0000002342237220 */ /* 0x000fe40000400000 */
[----:B0-----:R-:W-:Y:S02]  /*1c60*/  FADD R69, R94, R69 ;  /* 0x000000455e457221 */ /* 0x001fe40000000000 */
[----:B-1----:R-:W-:Y:S01]  /*1c70*/  FADD R71, R70, R71 ;  /* 0x0000004746477221 */ /* 0x002fe20000000000 */
[C---:B------:R-:W-:Y:S02]  /*1c80*/  HMMA.16816.F32.BF16 R44, R56.reuse, R60, R44 ;  /* 0x0000003c382c723c */ /* 0x040fe4000004182c */
[----:B------:R-:W0:Y:S06]  /*1c90*/  SHFL.BFLY PT, R60, R69, 0x1, 0x1f ;  /* 0x0c201f00453c7f89 */ /* 0x000e2c00000e0000 */
[----:B------:R-:W-:Y:S01]  /*1ca0*/  HMMA.16816.F32.BF16 R32, R56, R62, R32 ;  /* 0x0000003e3820723c */ /* 0x000fe20000041820 */
[----:B------:R-:W1:Y:S01]  /*1cb0*/  SHFL.BFLY PT, R62, R71, 0x1, 0x1f ;  /* 0x0c201f00473e7f89 */ /* 0x000e6200000e0000 */
[----:B------:R-:W-:Y:S01]  /*1cc0*/  IADD3 R7, R7, 0x10, RZ ;  /* 0x0000001007077810 */ /* 0x000fe20007ffe0ff */
[----:B------:R-:W-:-:S03]  /*1cd0*/  FMUL R40, R67, R40 ;  /* 0x0000002843287220 */ /* 0x000fc60000400000 */
[----:B------:R-:W-:Y:S01]  /*1ce0*/  ISETP.GE.AND P0, PT, R7, c[0x0][0x1d0], PT ;  /* 0x0000740007007a0c */ /* 0x000fe20003f06270 */
[C---:B------:R-:W-:Y:S02]  /*1cf0*/  FMUL R41, R67.reuse, R41 ;  /* 0x0000002943297220 */ /* 0x040fe40000400000 */
[C---:B------:R-:W-:Y:S02]  /*1d00*/  FMUL R42, R66.reuse, R42 ;  /* 0x0000002a422a7220 */ /* 0x040fe40000400000 */
[C---:B------:R-:W-:Y:S02]  /*1d10*/  FMUL R43, R66.reuse, R43 ;  /* 0x0000002b422b7220 */ /* 0x040fe40000400000 */
[C---:B------:R-:W-:Y:S02]  /*1d20*/  FMUL R48, R67.reuse, R48 ;  /* 0x0000003043307220 */ /* 0x040fe40000400000 */
[----:B------:R-:W-:Y:S02]  /*1d30*/  FMUL R49, R67, R49 ;  /* 0x0000003143317220 */ /* 0x000fe40000400000 */
[----:B------:R-:W-:-:S02]  /*1d40*/  FMUL R50, R66, R50 ;  /* 0x0000003242327220 */ /* 0x000fc40000400000 */
[----:B------:R-:W-:Y:S01]  /*1d50*/  FMUL R51, R66, R51 ;  /* 0x0000003342337220 */ /* 0x000fe20000400000 */
[----:B--2---:R-:W-:Y:S01]  /*1d60*/  HMMA.16816.F32.BF16 R40, R56, R52, R40 ;  /* 0x000000343828723c */ /* 0x004fe20000041828 */
[----:B0-----:R-:W-:Y:S02]  /*1d70*/  FADD R60, R69, R60 ;  /* 0x0000003c453c7221 */ /* 0x001fe40000000000 */
[----:B-1----:R-:W-:-:S04]  /*1d80*/  FADD R62, R71, R62 ;  /* 0x0000003e473e7221 */ /* 0x002fc80000000000 */
[----:B------:R-:W-:Y:S01]  /*1d90*/  IMAD.MOV.U32 R52, RZ, RZ, 0x10 ;  /* 0x00000010ff347424 */ /* 0x000fe200078e00ff */
[----:B------:R-:W-:Y:S01]  /*1da0*/  HMMA.16816.F32.BF16 R48, R56, R54, R48 ;  /* 0x000000363830723c */ /* 0x000fe20000041830 */
[----:B------:R-:W-:Y:S01]  /*1db0*/  FFMA R8, R67, R8, R60 ;  /* 0x0000000843087223 */ /* 0x000fe2000000003c */
[----:B------:R-:W-:Y:S01]  /*1dc0*/  MOV R76, R65 ;  /* 0x00000041004c7202 */ /* 0x000fe20000000f00 */
[C---:B------:R-:W-:Y:S02]  /*1dd0*/  IMAD R5, R52.reuse, c[0x0][0x1b4], R5 ;  /* 0x00006d0034057a24 */ /* 0x040fe400078e0205 */
[----:B------:R-:W-:Y:S02]  /*1de0*/  IMAD R15, R52, c[0x0][0x1a4], R15 ;  /* 0x00006900340f7a24 */ /* 0x000fe400078e020f */
[----:B------:R-:W-:Y:S02]  /*1df0*/  FFMA R19, R66, R19, R62 ;  /* 0x0000001342137223 */ /* 0x000fe4000000003e */
[----:B------:R-:W-:Y:S01]  /*1e00*/  IMAD.MOV.U32 R77, RZ, RZ, R64 ;  /* 0x000000ffff4d7224 */ /* 0x000fe200078e0040 */
[----:B------:R-:W-:Y:S05]  /*1e10*/  @!P0 BRA `(.L_x_1) ;  /* 0xfffff54000008947 */ /* 0x000fea000383ffff */
.L_x_0:
[----:B------:R-:W-:Y:S01]  /*1e20*/  SHF.R.U32.HI R13, RZ, 0x1, R0 ;  /* 0x00000001ff0d7819 */ /* 0x000fe20000011600 */
[C---:B------:R-:W-:Y:S01]  /*1e30*/  IMAD.SHL.U32 R7, R0.reuse, 0x8, RZ ;  /* 0x0000000800077824 */ /* 0x040fe200078e00ff */
[C---:B------:R-:W-:Y:S01]  /*1e40*/  SHF.L.U32 R6, R0.reuse, 0x9, RZ ;  /* 0x0000000900067819 */ /* 0x040fe200000006ff */
[----:B------:R-:W-:Y:S01]  /*1e50*/  IMAD.SHL.U32 R12, R0, 0x4, RZ ;  /* 0x00000004000c7824 */ /* 0x000fe200078e00ff */
[----:B------:R-:W-:Y:S01]  /*1e60*/  LOP3.LUT R14, R13, 0x4, RZ, 0xc0, !PT ;  /* 0x000000040d0e7812 */ /* 0x000fe200078ec0ff */
[----:B------:R-:W-:Y:S01]  /*1e70*/  IMAD.MOV.U32 R5, RZ, RZ, R24 ;  /* 0x000000ffff057224 */ /* 0x000fe200078e0018 */
[C---:B------:R-:W-:Y:S01]  /*1e80*/  LOP3.LUT R24, R7.reuse, 0x38, RZ, 0xc0, !PT ;  /* 0x0000003807187812 */ /* 0x040fe200078ec0ff */
[----:B------:R-:W-:Y:S01]  /*1e90*/  IMAD.MOV.U32 R61, RZ, RZ, R37 ;  /* 0x000000ffff3d7224 */ /* 0x000fe200078e0025 */
[----:B------:R-:W-:Y:S01]  /*1ea0*/  LOP3.LUT R13, R12, 0x1c0, RZ, 0xc0, !PT ;  /* 0x000001c00c0d7812 */ /* 0x000fe200078ec0ff */
[----:B------:R-:W-:Y:S01]  /*1eb0*/  IMAD.MOV.U32 R75, RZ, RZ, R30 ;  /* 0x000000ffff4b7224 */ /* 0x000fe200078e001e */
[----:B------:R-:W-:Y:S01]  /*1ec0*/  LOP3.LUT R6, R6, 0x3000, RZ, 0xc0, !PT ;  /* 0x0000300006067812 */ /* 0x000fe200078ec0ff */
[----:B------:R-:W-:Y:S01]  /*1ed0*/  IMAD.MOV.U32 R73, RZ, RZ, R31 ;  /* 0x000000ffff497224 */ /* 0x000fe200078e001f */
[----:B------:R-:W-:Y:S01]  /*1ee0*/  LOP3.LUT R7, R7, 0x700, RZ, 0xc0, !PT ;  /* 0x0000070007077812 */ /* 0x000fe200078ec0ff */
[----:B------:R-:W-:Y:S01]  /*1ef0*/  IMAD.MOV.U32 R69, RZ, RZ, R26 ;  /* 0x000000ffff457224 */ /* 0x000fe200078e001a */
[----:B------:R-:W-:Y:S01]  /*1f00*/  IADD3 R24, R14, R24, R13 ;  /* 0x000000180e187210 */ /* 0x000fe20007ffe00d */
[----:B------:R-:W-:Y:S01]  /*1f10*/  IMAD.SHL.U32 R14, R0, 0x800, RZ ;  /* 0x00000800000e7824 */ /* 0x000fe200078e00ff */
[----:B------:R-:W-:Y:S01]  /*1f20*/  LOP3.LUT R13, R6, 0x60, R11, 0xf8, !PT ;  /* 0x00000060060d7812 */ /* 0x000fe200078ef80b */
[----:B------:R-:W-:Y:S01]  /*1f30*/  IMAD R6, R2, c[0x0][0x1c0], RZ ;  /* 0x0000700002067a24 */ /* 0x000fe200078e02ff */
[----:B------:R-:W-:Y:S01]  /*1f40*/  LOP3.LUT R12, R7, 0x70, R12, 0xf8, !PT ;  /* 0x00000070070c7812 */ /* 0x000fe200078ef80c */
[----:B------:R-:W-:Y:S01]  /*1f50*/  IMAD R7, R3, c[0x0][0x1c4], RZ ;  /* 0x0000710003077a24 */ /* 0x000fe200078e02ff */
[----:B------:R-:W-:Y:S01]  /*1f60*/  FSETP.GT.AND P1, PT, |R19|, 8.50705917302346158658e+37, PT ;  /* 0x7e8000001300780b */ /* 0x000fe20003f24200 */
[----:B------:R-:W-:Y:S01]  /*1f70*/  IMAD.MOV.U32 R57, RZ, RZ, R39 ;  /* 0x000000ffff397224 */ /* 0x000fe200078e0027 */
[----:B------:R-:W-:Y:S01]  /*1f80*/  LOP3.LUT P0, RZ, R0, 0x80, RZ, 0xc0, !PT ;  /* 0x0000008000ff7812 */ /* 0x000fe2000780c0ff */
[----:B------:R-:W-:Y:S01]  /*1f90*/  IMAD.SHL.U32 R11, R7, 0x2, RZ ;  /* 0x00000002070b7824 */ /* 0x000fe200078e00ff */
[C---:B------:R-:W-:Y:S01]  /*1fa0*/  SHF.L.U32 R0, R6.reuse, 0x1, RZ ;  /* 0x0000000106007819 */ /* 0x040fe200000006ff */
[----:B------:R-:W-:Y:S01]  /*1fb0*/  IMAD.HI R6, R6, 0x2, RZ ;  /* 0x0000000206067827 */ /* 0x000fe200078e02ff */
[----:B------:R-:W-:Y:S01]  /*1fc0*/  FSETP.GEU.AND P5, PT, |R19|, 1.175494350822287508e-38, PT ;  /* 0x008000001300780b */ /* 0x000fe20003fae200 */
[----:B------:R-:W-:Y:S01]  /*1fd0*/  BAR.SYNC.DEFER_BLOCKING 0x0 ;  /* 0x0000000000007b1d */ /* 0x000fe20000010000 */
[----:B------:R-:W-:Y:S01]  /*1fe0*/  IADD3 R0, P2, P3, R11, c[0x0][0x178], R0 ;  /* 0x00005e000b007a10 */ /* 0x000fe20007b5e000 */
[C---:B------:R-:W-:Y:S01]  /*1ff0*/  FMUL R11, R19.reuse, 8388608 ;  /* 0x4b000000130b7820 */ /* 0x040fe20000400000 */
[----:B------:R-:W-:Y:S01]  /*2000*/  FSETP.GEU.AND P4, PT, R19, 1.175494350822287508e-38, PT ;  /* 0x008000001300780b */ /* 0x000fe20003f8e000 */
[----:B------:R-:W-:Y:S01]  /*2010*/  IMAD.HI R7, R7, 0x2, RZ ;  /* 0x0000000207077827 */ /* 0x000fe200078e02ff */
[----:B------:R-:W-:-:S02]  /*2020*/  MOV R77, R8 ;  /* 0x00000008004d7202 */ /* 0x000fc40000000f00 */
[----:B------:R-:W-:Y:S01]  /*2030*/  FSEL R11, R11, R19, !P4 ;  /* 0x000000130b0b7208 */ /* 0x000fe20006000000 */
[----:B------:R-:W-:Y:S01]  /*2040*/  @P1 FMUL R19, R19, 0.25 ;  /* 0x3e80000013131820 */ /* 0x000fe20000400000 */
[----:B------:R-:W-:Y:S01]  /*2050*/  MOV R71, R23 ;  /* 0x0000001700477202 */ /* 0x000fe20000000f00 */
[----:B------:R-:W-:Y:S01]  /*2060*/  IMAD.MOV.U32 R37, RZ, RZ, R46 ;  /* 0x000000ffff257224 */ /* 0x000fe200078e002e */
[----:B------:R-:W-:Y:S01]  /*2070*/  MOV R67, R27 ;  /* 0x0000001b00437202 */ /* 0x000fe20000000f00 */
[----:B------:R-:W-:Y:S01]  /*2080*/  IMAD.MOV.U32 R23, RZ, RZ, R34 ;  /* 0x000000ffff177224 */ /* 0x000fe200078e0022 */
[----:B------:R-:W-:Y:S01]  /*2090*/  MOV R59, R38 ;  /* 0x00000026003b7202 */ /* 0x000fe20000000f00 */
[----:B------:R-:W-:Y:S01]  /*20a0*/  @!P5 FMUL R19, R19, 16777216 ;  /* 0x4b8000001313d820 */ /* 0x000fe20000400000 */
[----:B------:R-:W-:Y:S01]  /*20b0*/  IADD3.X R8, R7, c[0x0][0x17c], R6, P2, P3 ;  /* 0x00005f0007087a10 */ /* 0x000fe200017e6406 */
[----:B------:R-:W-:Y:S01]  /*20c0*/  @P1 FMUL R51, R51, 0.25 ;  /* 0x3e80000033331820 */ /* 0x000fe20000400000 */
[----:B------:R-:W-:Y:S01]  /*20d0*/  FSETP.GT.AND P2, PT, |R77|, 8.50705917302346158658e+37, PT ;  /* 0x7e8000004d00780b */ /* 0x000fe20003f44200 */
[----:B------:R-:W-:Y:S01]  /*20e0*/  @P1 FMUL R50, R50, 0.25 ;  /* 0x3e80000032321820 */ /* 0x000fe20000400000 */
[----:B------:R-:W0:Y:S01]  /*20f0*/  MUFU.RCP R6, R19 ;  /* 0x0000001300067308 */ /* 0x000e220000001000 */
[----:B------:R-:W-:Y:S01]  /*2100*/  @P1 FMUL R43, R43, 0.25 ;  /* 0x3e8000002b2b1820 */ /* 0x000fe20000400000 */
[----:B------:R-:W-:Y:S01]  /*2110*/  FSETP.GEU.AND P3, PT, R77, 1.175494350822287508e-38, PT ;  /* 0x008000004d00780b */ /* 0x000fe20003f6e000 */
[----:B------:R-:W-:Y:S01]  /*2120*/  @P1 FMUL R42, R42, 0.25 ;  /* 0x3e8000002a2a1820 */ /* 0x000fe20000400000 */
[----:B------:R-:W-:Y:S01]  /*2130*/  LOP3.LUT R14, R14, 0x3000, RZ, 0xc0, !PT ;  /* 0x000030000e0e7812 */ /* 0x000fe200078ec0ff */
[----:B------:R-:W-:Y:S01]  /*2140*/  @P1 FMUL R35, R35, 0.25 ;  /* 0x3e80000023231820 */ /* 0x000fe20000400000 */
[----:B------:R-:W-:Y:S01]  /*2150*/  MOV R39, R33 ;  /* 0x0000002100277202 */ /* 0x000fe20000000f00 */
[----:B------:R-:W-:Y:S01]  /*2160*/  @P1 FMUL R23, R23, 0.25 ;  /* 0x3e80000017171820 */ /* 0x000fe20000400000 */
[----:B------:R-:W-:Y:S01]  /*2170*/  MOV R17, R41 ;  /* 0x0000002900117202 */ /* 0x000fe20000000f00 */
[----:B------:R-:W-:Y:S01]  /*2180*/  @P1 FMUL R47, R47, 0.25 ;  /* 0x3e8000002f2f1820 */ /* 0x000fe20000400000 */
[----:B------:R-:W-:Y:S01]  /*2190*/  LOP3.LUT R46, R13, R12, RZ, 0x3c, !PT ;  /* 0x0000000c0d2e7212 */ /* 0x000fe200078e3cff */
[----:B------:R-:W-:Y:S01]  /*21a0*/  @P1 FMUL R37, R37, 0.25 ;  /* 0x3e80000025251820 */ /* 0x000fe20000400000 */
[----:B------:R-:W-:Y:S01]  /*21b0*/  MOV R53, R45 ;  /* 0x0000002d00357202 */ /* 0x000fe20000000f00 */
[----:B------:R-:W-:Y:S01]  /*21c0*/  @P1 FMUL R57, R57, 0.25 ;  /* 0x3e80000039391820 */ /* 0x000fe20000400000 */
[----:B------:R-:W-:Y:S01]  /*21d0*/  LOP3.LUT R10, R10, 0x1f8, RZ, 0xc0, !PT ;  /* 0x000001f80a0a7812 */ /* 0x000fe200078ec0ff */
[----:B------:R-:W-:-:S02]  /*21e0*/  @P1 FMUL R59, R59, 0.25 ;  /* 0x3e8000003b3b1820 */ /* 0x000fc40000400000 */
[----:B------:R-:W-:Y:S02]  /*21f0*/  @P1 FMUL R67, R67, 0.25 ;  /* 0x3e80000043431820 */ /* 0x000fe40000400000 */
[----:B------:R-:W-:Y:S02]  /*2200*/  @P1 FMUL R69, R69, 0.25 ;  /* 0x3e80000045451820 */ /* 0x000fe40000400000 */
[----:B------:R-:W-:Y:S02]  /*2210*/  @P1 FMUL R71, R71, 0.25 ;  /* 0x3e80000047471820 */ /* 0x000fe40000400000 */
[----:B------:R-:W-:Y:S02]  /*2220*/  @P1 FMUL R22, R22, 0.25 ;  /* 0x3e80000016161820 */ /* 0x000fe40000400000 */
[----:B------:R-:W-:Y:S02]  /*2230*/  @P1 FMUL R73, R73, 0.25 ;  /* 0x3e80000049491820 */ /* 0x000fe40000400000 */
[----:B------:R-:W-:Y:S01]  /*2240*/  @P1 FMUL R75, R75, 0.25 ;  /* 0x3e8000004b4b1820 */ /* 0x000fe20000400000 */
[C---:B------:R-:W-:Y:S01]  /*2250*/  FSETP.GEU.AND P1, PT, |R77|.reuse, 1.175494350822287508e-38, PT ;  /* 0x008000004d00780b */ /* 0x040fe20003f2e200 */
[----:B------:R-:W-:-:S02]  /*2260*/  FMUL R26, R77, 8388608 ;  /* 0x4b0000004d1a7820 */ /* 0x000fc40000400000 */
[----:B------:R-:W-:Y:S02]  /*2270*/  @!P5 FMUL R43, R43, 16777216 ;  /* 0x4b8000002b2bd820 */ /* 0x000fe40000400000 */
[----:B------:R-:W-:Y:S01]  /*2280*/  @!P5 FMUL R42, R42, 16777216 ;  /* 0x4b8000002a2ad820 */ /* 0x000fe20000400000 */
[----:B------:R-:W-:Y:S01]  /*2290*/  FSEL R26, R26, R77, !P3 ;  /* 0x0000004d1a1a7208 */ /* 0x000fe20005800000 */
[----:B------:R-:W-:Y:S02]  /*22a0*/  @P2 FMUL R77, R77, 0.25 ;  /* 0x3e8000004d4d2820 */ /* 0x000fe40000400000 */
[----:B------:R-:W-:Y:S02]  /*22b0*/  @!P5 FMUL R37, R37, 16777216 ;  /* 0x4b8000002525d820 */ /* 0x000fe40000400000 */
[----:B------:R-:W-:Y:S02]  /*22c0*/  @!P5 FMUL R51, R51, 16777216 ;  /* 0x4b8000003333d820 */ /* 0x000fe40000400000 */
[----:B------:R-:W-:-:S02]  /*22d0*/  @!P5 FMUL R50, R50, 16777216 ;  /* 0x4b8000003232d820 */ /* 0x000fc40000400000 */
[----:B------:R-:W-:Y:S02]  /*22e0*/  @!P5 FMUL R35, R35, 16777216 ;  /* 0x4b8000002323d820 */ /* 0x000fe40000400000 */
[----:B------:R-:W-:Y:S02]  /*22f0*/  @!P5 FMUL R23, R23, 16777216 ;  /* 0x4b8000001717d820 */ /* 0x000fe40000400000 */
[----:B------:R-:W-:Y:S02]  /*2300*/  @!P5 FMUL R47, R47, 16777216 ;  /* 0x4b8000002f2fd820 */ /* 0x000fe40000400000 */
        /* <DEDUP_REMOVED lines=9> */
[----:B------:R-:W-:Y:S02]  /*23a0*/  IMAD.MOV.U32 R55, RZ, RZ, R44 ;  /* 0x000000ffff377224 */ /* 0x000fe400078e002c */
[----:B------:R-:W-:Y:S02]  /*23b0*/  IMAD.MOV.U32 R33, RZ, RZ, R40 ;  /* 0x000000ffff217224 */ /* 0x000fe400078e0028 */
[----:B------:R-:W-:Y:S02]  /*23c0*/  IMAD R9, R9, 0x10, R14 ;  /* 0x0000001009097824 */ /* 0x000fe400078e020e */
[C---:B0-----:R-:W-:Y:S02]  /*23d0*/  FMUL R34, R6.reuse, R43 ;  /* 0x0000002b06227220 */ /* 0x041fe40000400000 */
[C---:B------:R-:W-:Y:S02]  /*23e0*/  FMUL R30, R6.reuse, R42 ;  /* 0x0000002a061e7220 */ /* 0x040fe40000400000 */
[----:B------:R-:W-:-:S02]  /*23f0*/  FMUL R7, R6, R37 ;  /* 0x0000002506077220 */ /* 0x000fc40000400000 */
[C---:B------:R-:W-:Y:S02]  /*2400*/  FMUL R31, R6.reuse, R51 ;  /* 0x00000033061f7220 */ /* 0x040fe40000400000 */
[C---:B------:R-:W-:Y:S02]  /*2410*/  FMUL R15, R6.reuse, R50 ;  /* 0x00000032060f7220 */ /* 0x040fe40000400000 */
[C---:B------:R-:W-:Y:S01]  /*2420*/  FMUL R27, R6.reuse, R35 ;  /* 0x00000023061b7220 */ /* 0x040fe20000400000 */
[----:B------:R-:W-:Y:S01]  /*2430*/  F2FP.BF16.PACK_AB R31, R31, R34 ;  /* 0x000000221f1f723e */ /* 0x000fe200000010ff */
[C---:B------:R-:W-:Y:S01]  /*2440*/  FMUL R14, R6.reuse, R23 ;  /* 0x00000017060e7220 */ /* 0x040fe20000400000 */
[----:B------:R-:W-:Y:S01]  /*2450*/  F2FP.BF16.PACK_AB R15, R15, R30 ;  /* 0x0000001e0f0f723e */ /* 0x000fe200000010ff */
[C---:B------:R-:W-:Y:S02]  /*2460*/  FMUL R38, R6.reuse, R47 ;  /* 0x0000002f06267220 */ /* 0x040fe40000400000 */
[----:B------:R-:W-:Y:S01]  /*2470*/  FMUL R37, R6, R57 ;  /* 0x0000003906257220 */ /* 0x000fe20000400000 */
[----:B------:R-:W-:Y:S01]  /*2480*/  F2FP.BF16.PACK_AB R14, R14, R7 ;  /* 0x000000070e0e723e */ /* 0x000fe200000010ff */
[C---:B------:R-:W-:Y:S01]  /*2490*/  FMUL R13, R6.reuse, R59 ;  /* 0x0000003b060d7220 */ /* 0x040fe20000400000 */
[----:B------:R-:W-:Y:S01]  /*24a0*/  F2FP.BF16.PACK_AB R30, R27, R38 ;  /* 0x000000261b1e723e */ /* 0x000fe200000010ff */
[----:B------:R-:W-:-:S02]  /*24b0*/  FMUL R40, R6, R67 ;  /* 0x0000004306287220 */ /* 0x000fc40000400000 */
[C---:B------:R-:W-:Y:S02]  /*24c0*/  FMUL R42, R6.reuse, R69 ;  /* 0x00000045062a7220 */ /* 0x040fe40000400000 */
[C---:B------:R-:W-:Y:S02]  /*24d0*/  FMUL R41, R6.reuse, R71 ;  /* 0x0000004706297220 */ /* 0x040fe40000400000 */
[C---:B------:R-:W-:Y:S01]  /*24e0*/  FMUL R12, R6.reuse, R22 ;  /* 0x00000016060c7220 */ /* 0x040fe20000400000 */
[----:B------:R-:W-:Y:S01]  /*24f0*/  F2FP.BF16.PACK_AB R13, R13, R42 ;  /* 0x0000002a0d0d723e */ /* 0x000fe200000010ff */
[C---:B------:R-:W-:Y:S02]  /*2500*/  FMUL R44, R6.reuse, R73 ;  /* 0x00000049062c7220 */ /* 0x040fe40000400000 */
[----:B------:R-:W-:Y:S02]  /*2510*/  FMUL R43, R6, R75 ;  /* 0x0000004b062b7220 */ /* 0x000fe40000400000 */
[----:B------:R-:W0:Y:S01]  /*2520*/  MUFU.RCP R6, R77 ;  /* 0x0000004d00067308 */ /* 0x000e220000001000 */
[----:B------:R-:W-:-:S02]  /*2530*/  IMAD.MOV.U32 R45, RZ, RZ, R32 ;  /* 0x000000ffff2d7224 */ /* 0x000fc400078e0020 */
[----:B------:R-:W-:Y:S01]  /*2540*/  IMAD.MOV.U32 R63, RZ, RZ, R36 ;  /* 0x000000ffff3f7224 */ /* 0x000fe200078e0024 */
[----:B------:R-:W-:Y:S01]  /*2550*/  F2FP.BF16.PACK_AB R12, R12, R43 ;  /* 0x0000002b0c0c723e */ /* 0x000fe200000010ff */
[----:B------:R-:W-:Y:S02]  /*2560*/  @P2 FMUL R45, R45, 0.25 ;  /* 0x3e8000002d2d2820 */ /* 0x000fe40000400000 */
[----:B------:R-:W-:Y:S02]  /*2570*/  @P2 FMUL R17, R17, 0.25 ;  /* 0x3e80000011112820 */ /* 0x000fe40000400000 */
[----:B------:R-:W-:Y:S01]  /*2580*/  @P2 FMUL R33, R33, 0.25 ;  /* 0x3e80000021212820 */ /* 0x000fe20000400000 */
[----:B------:R-:W-:Y:S01]  /*2590*/  STS.128 [R46+0x80], R12 ;  /* 0x0000800c2e007388 */ /* 0x000fe20000000c00 */
[----:B------:R-:W-:Y:S02]  /*25a0*/  @P2 FMUL R39, R39, 0.25 ;  /* 0x3e80000027272820 */ /* 0x000fe40000400000 */
[----:B------:R-:W-:-:S02]  /*25b0*/  @P2 FMUL R20, R20, 0.25 ;  /* 0x3e80000014142820 */ /* 0x000fc40000400000 */
[----:B------:R-:W-:Y:S02]  /*25c0*/  @P2 FMUL R28, R28, 0.25 ;  /* 0x3e8000001c1c2820 */ /* 0x000fe40000400000 */
[----:B------:R-:W-:Y:S02]  /*25d0*/  @P2 FMUL R49, R49, 0.25 ;  /* 0x3e80000031312820 */ /* 0x000fe40000400000 */
[----:B------:R-:W-:Y:S02]  /*25e0*/  @P2 FMUL R48, R48, 0.25 ;  /* 0x3e80000030302820 */ /* 0x000fe40000400000 */
[----:B------:R-:W-:Y:S02]  /*25f0*/  @P2 FMUL R53, R53, 0.25 ;  /* 0x3e80000035352820 */ /* 0x000fe40000400000 */
[----:B------:R-:W-:Y:S02]  /*2600*/  @P2 FMUL R55, R55, 0.25 ;  /* 0x3e80000037372820 */ /* 0x000fe40000400000 */
[----:B------:R-:W-:-:S02]  /*2610*/  @P2 FMUL R61, R61, 0.25 ;  /* 0x3e8000003d3d2820 */ /* 0x000fc40000400000 */
[----:B------:R-:W-:Y:S02]  /*2620*/  @P2 FMUL R63, R63, 0.25 ;  /* 0x3e8000003f3f2820 */ /* 0x000fe40000400000 */
[----:B------:R-:W-:Y:S02]  /*2630*/  @P2 FMUL R5, R5, 0.25 ;  /* 0x3e80000005052820 */ /* 0x000fe40000400000 */
[----:B------:R-:W-:Y:S02]  /*2640*/  @P2 FMUL R21, R21, 0.25 ;  /* 0x3e80000015152820 */ /* 0x000fe40000400000 */
[----:B------:R-:W-:Y:S02]  /*2650*/  @P2 FMUL R29, R29, 0.25 ;  /* 0x3e8000001d1d2820 */ /* 0x000fe40000400000 */
[----:B------:R-:W-:Y:S01]  /*2660*/  @P2 FMUL R25, R25, 0.25 ;  /* 0x3e80000019192820 */ /* 0x000fe20000400000 */
[----:B------:R-:W-:Y:S01]  /*2670*/  ISETP.GE.U32.AND P2, PT, R11, 0x7f800000, PT ;  /* 0x7f8000000b00780c */ /* 0x000fe20003f46070 */
        /* <DEDUP_REMOVED lines=15> */
[----:B------:R-:W-:Y:S01]  /*2770*/  @!P1 FMUL R25, R25, 16777216 ;  /* 0x4b80000019199820 */ /* 0x000fe20000400000 */
[----:B------:R-:W-:Y:S01]  /*2780*/  FSETP.NEU.AND P1, PT, R26, RZ, PT ;  /* 0x000000ff1a00720b */ /* 0x000fe20003f2d000 */
[C---:B0-----:R-:W-:Y:S02]  /*2790*/  FMUL R18, R6.reuse, R45 ;  /* 0x0000002d06127220 */ /* 0x041fe40000400000 */
[C---:B------:R-:W-:Y:S02]  /*27a0*/  FMUL R32, R6.reuse, R17 ;  /* 0x0000001106207220 */ /* 0x040fe40000400000 */
[----:B------:R-:W-:-:S02]  /*27b0*/  FMUL R36, R6, R33 ;  /* 0x0000002106247220 */ /* 0x000fc40000400000 */
[C---:B------:R-:W-:Y:S02]  /*27c0*/  FMUL R22, R6.reuse, R39 ;  /* 0x0000002706167220 */ /* 0x040fe40000400000 */
[C---:B------:R-:W-:Y:S02]  /*27d0*/  FMUL R16, R6.reuse, R20 ;  /* 0x0000001406107220 */ /* 0x040fe40000400000 */
[C---:B------:R-:W-:Y:S02]  /*27e0*/  FMUL R45, R6.reuse, R28 ;  /* 0x0000001c062d7220 */ /* 0x040fe40000400000 */
[C---:B------:R-:W-:Y:S02]  /*27f0*/  FMUL R23, R6.reuse, R49 ;  /* 0x0000003106177220 */ /* 0x040fe40000400000 */
[----:B------:R-:W-:Y:S01]  /*2800*/  FMUL R19, R6, R48 ;  /* 0x0000003006137220 */ /* 0x000fe20000400000 */
[----:B------:R-:W-:Y:S01]  /*2810*/  F2FP.BF16.PACK_AB R16, R16, R45 ;  /* 0x0000002d1010723e */ /* 0x000fe200000010ff */
[C---:B------:R-:W-:Y:S01]  /*2820*/  FMUL R33, R6.reuse, R53 ;  /* 0x0000003506217220 */ /* 0x040fe20000400000 */
[----:B------:R-:W-:Y:S01]  /*2830*/  F2FP.BF16.PACK_AB R23, R23, R32 ;  /* 0x000000201717723e */ /* 0x000fe200000010ff */
[C---:B------:R-:W-:Y:S01]  /*2840*/  FMUL R35, R6.reuse, R55 ;  /* 0x0000003706237220 */ /* 0x040fe20000400000 */
[----:B------:R-:W-:Y:S01]  /*2850*/  F2FP.BF16.PACK_AB R19, R19, R36 ;  /* 0x000000241313723e */ /* 0x000fe200000010ff */
[C---:B------:R-:W-:Y:S01]  /*2860*/  FMUL R39, R6.reuse, R61 ;  /* 0x0000003d06277220 */ /* 0x040fe20000400000 */
[----:B------:R-:W-:Y:S01]  /*2870*/  MOV R36, 0x3dc6b27f ;  /* 0x3dc6b27f00247802 */ /* 0x000fe20000000f00 */
[----:B------:R-:W-:Y:S01]  /*2880*/  FMUL R21, R6, R21 ;  /* 0x0000001506157220 */ /* 0x000fe20000400000 */
[----:B------:R-:W-:Y:S01]  /*2890*/  F2FP.BF16.PACK_AB R18, R18, R35 ;  /* 0x000000231212723e */ /* 0x000fe200000010ff */
[----:B------:R-:W-:Y:S01]  /*28a0*/  FMUL R20, R6, R29 ;  /* 0x0000001d06147220 */ /* 0x000fe20000400000 */
[----:B------:R-:W-:Y:S01]  /*28b0*/  F2FP.BF16.PACK_AB R22, R22, R33 ;  /* 0x000000211616723e */ /* 0x000fe200000010ff */
[C---:B------:R-:W-:Y:S01]  /*28c0*/  FMUL R17, R6.reuse, R63 ;  /* 0x0000003f06117220 */ /* 0x040fe20000400000 */
[----:B------:R-:W-:Y:S01]  /*28d0*/  F2FP.BF16.PACK_AB R29, R37, R40 ;  /* 0x00000028251d723e */ /* 0x000fe200000010ff */
[----:B------:R-:W-:Y:S01]  /*28e0*/  FMUL R28, R6, R5 ;  /* 0x00000005061c7220 */ /* 0x000fe20000400000 */
[----:B------:R-:W-:Y:S01]  /*28f0*/  IADD3 R5, R26, -0x3f3504f3, RZ ;  /* 0xc0cafb0d1a057810 */ /* 0x000fe20007ffe0ff */
[----:B------:R-:W-:Y:S01]  /*2900*/  FMUL R6, R6, R25 ;  /* 0x0000001906067220 */ /* 0x000fe20000400000 */
[----:B------:R-:W-:Y:S01]  /*2910*/  F2FP.BF16.PACK_AB R20, R21, R20 ;  /* 0x000000141514723e */ /* 0x000fe200000010ff */
[----:B------:R-:W-:Y:S01]  /*2920*/  IMAD R35, R4, c[0x0][0x1c8], RZ ;  /* 0x0000720004237a24 */ /* 0x000fe200078e02ff */
[----:B------:R-:W-:Y:S01]  /*2930*/  LOP3.LUT R5, R5, 0xff800000, RZ, 0xc0, !PT ;  /* 0xff80000005057812 */ /* 0x000fe200078ec0ff */
[----:B------:R-:W-:Y:S01]  /*2940*/  IMAD.MOV.U32 R25, RZ, RZ, c[0x0][0x1c8] ;  /* 0x00007200ff197624 */ /* 0x000fe200078e00ff */
[----:B------:R-:W-:-:S02]  /*2950*/  F2FP.BF16.PACK_AB R21, R39, R6 ;  /* 0x000000062715723e */ /* 0x000fc400000010ff */
[----:B------:R-:W-:Y:S02]  /*2960*/  IADD3 R6, R11, -0x3f3504f3, RZ ;  /* 0xc0cafb0d0b067810 */ /* 0x000fe40007ffe0ff */
[C---:B------:R-:W-:Y:S01]  /*2970*/  LEA R37, R25.reuse, R35, 0x1 ;  /* 0x0000002319257211 */ /* 0x040fe200078e08ff */
[----:B------:R0:W-:Y:S01]  /*2980*/  STS.128 [R46+0x800], R20 ;  /* 0x000800142e007388 */ /* 0x0001e20000000c00 */
[----:B------:R-:W-:Y:S02]  /*2990*/  LOP3.LUT R32, R6, 0xff800000, RZ, 0xc0, !PT ;  /* 0xff80000006207812 */ /* 0x000fe400078ec0ff */
[----:B------:R-:W-:Y:S01]  /*29a0*/  IADD3 R6, R26, -R5, RZ ;  /* 0x800000051a067210 */ /* 0x000fe20007ffe0ff */
[----:B------:R-:W-:Y:S01]  /*29b0*/  IMAD R39, R25, 0x2, R37 ;  /* 0x0000000219277824 */ /* 0x000fe200078e0225 */
[----:B------:R-:W-:Y:S01]  /*29c0*/  F2FP.BF16.PACK_AB R17, R17, R28 ;  /* 0x0000001c1111723e */ /* 0x000fe200000010ff */
[----:B------:R-:W-:Y:S01]  /*29d0*/  IMAD.IADD R7, R11, 0x1, -R32 ;  /* 0x000000010b077824 */ /* 0x000fe200078e0a20 */
[----:B------:R-:W-:Y:S01]  /*29e0*/  F2FP.BF16.PACK_AB R28, R41, R44 ;  /* 0x0000002c291c723e */ /* 0x000fe200000010ff */
[----:B------:R-:W-:Y:S01]  /*29f0*/  FADD R27, R6, -1 ;  /* 0xbf800000061b7421 */ /* 0x000fe20000000000 */
[----:B------:R-:W-:Y:S01]  /*2a00*/  I2F R32, R32 ;  /* 0x0000002000207306 */ /* 0x000fe20000201400 */
[----:B------:R-:W-:Y:S01]  /*2a10*/  FADD R33, R7, -1 ;  /* 0xbf80000007217421 */ /* 0x000fe20000000000 */
[----:B------:R1:W-:Y:S01]  /*2a20*/  STS.128 [R46], R16 ;  /* 0x000000102e007388 */ /* 0x0003e20000000c00 */
[-C--:B------:R-:W-:Y:S01]  /*2a30*/  FFMA.FTZ R4, R27, R36.reuse, -0.16845393180847167969 ;  /* 0xbe2c7f301b047423 */ /* 0x080fe20000010024 */
[----:B------:R-:W-:Y:S01]  /*2a40*/  LOP3.LUT R7, R9, 0x40, RZ, 0x3c, !PT ;  /* 0x0000004009077812 */ /* 0x000fe200078e3cff */
[----:B------:R-:W-:Y:S01]  /*2a50*/  FFMA.FTZ R6, R33, R36, -0.16845393180847167969 ;  /* 0xbe2c7f3021067423 */ /* 0x000fe20000010024 */
[----:B------:R2:W-:Y:S01]  /*2a60*/  STS.128 [R46+0x880], R28 ;  /* 0x0008801c2e007388 */ /* 0x0005e20000000c00 */
[----:B------:R-:W-:Y:S01]  /*2a70*/  FFMA.FTZ R4, R27, R4, 0.1716887056827545166 ;  /* 0x3e2fcf2a1b047423 */ /* 0x000fe20000010004 */
[----:B0-----:R0:W3:Y:S01]  /*2a80*/  I2F R21, R5 ;  /* 0x0000000500157306 */ /* 0x0010e20000201400 */
[----:B------:R-:W-:Y:S01]  /*2a90*/  FFMA.FTZ R6, R33, R6, 0.1716887056827545166 ;  /* 0x3e2fcf2a21067423 */ /* 0x000fe20000010006 */
[----:B------:R-:W-:Y:S01]  /*2aa0*/  FSEL R20, RZ, -23, P3 ;  /* 0xc1b80000ff147808 */ /* 0x000fe20001800000 */
[----:B------:R-:W-:Y:S01]  /*2ab0*/  FFMA.FTZ R4, R27, R4, -0.17900948226451873779 ;  /* 0xbe374e431b047423 */ /* 0x000fe20000010004 */
[----:B------:R-:W-:Y:S01]  /*2ac0*/  ISETP.GE.U32.AND P3, PT, R26, 0x7f800000, PT ;  /* 0x7f8000001a00780c */ /* 0x000fe20003f66070 */
[----:B------:R-:W-:Y:S01]  /*2ad0*/  FFMA.FTZ R6, R33, R6, -0.17900948226451873779 ;  /* 0xbe374e4321067423 */ /* 0x000fe20000010006 */
[----:B------:R-:W-:Y:S01]  /*2ae0*/  BAR.SYNC.DEFER_BLOCKING 0x0 ;  /* 0x0000000000007b1d */ /* 0x000fe20000010000 */
[----:B------:R-:W-:Y:S01]  /*2af0*/  FFMA.FTZ R4, R27, R4, 0.20512372255325317383 ;  /* 0x3e520bf41b047423 */ /* 0x000fe20000010004 */
[----:B------:R-:W-:Y:S01]  /*2b00*/  FSEL R23, RZ, -23, P4 ;  /* 0xc1b80000ff177808 */ /* 0x000fe20002000000 */
[----:B------:R-:W-:Y:S01]  /*2b10*/  FFMA.FTZ R6, R33, R6, 0.20512372255325317383 ;  /* 0x3e520bf421067423 */ /* 0x000fe20000010006 */
[----:B-1----:R-:W-:Y:S01]  /*2b20*/  LOP3.LUT R16, R9, 0x20, RZ, 0x3c, !PT ;  /* 0x0000002009107812 */ /* 0x002fe200078e3cff */
[----:B------:R-:W-:Y:S01]  /*2b30*/  FFMA.FTZ R4, R27, R4, -0.24046532809734344482 ;  /* 0xbe763c8b1b047423 */ /* 0x000fe20000010004 */
[----:B------:R-:W-:Y:S01]  /*2b40*/  LEA R34, P6, R39, R0, 0x1 ;  /* 0x0000000027227211 */ /* 0x000fe200078c08ff */
[----:B------:R-:W-:Y:S01]  /*2b50*/  FFMA.FTZ R6, R33, R6, -0.24046532809734344482 ;  /* 0xbe763c8b21067423 */ /* 0x000fe20000010006 */
[----:B--2---:R-:W-:Y:S01]  /*2b60*/  LEA R29, R25, R39, 0x1 ;  /* 0x00000027191d7211 */ /* 0x004fe200078e08ff */
[----:B------:R-:W-:Y:S01]  /*2b70*/  FFMA.FTZ R4, R27, R4, 0.28857114911079406738 ;  /* 0x3e93bf991b047423 */ /* 0x000fe20000010004 */
[----:B------:R-:W-:Y:S01]  /*2b80*/  LOP3.LUT R46, R9, 0x60, RZ, 0x3c, !PT ;  /* 0x00000060092e7812 */ /* 0x000fe200078e3cff */
[----:B------:R-:W-:-:S02]  /*2b90*/  FFMA.FTZ R6, R33, R6, 0.28857114911079406738 ;  /* 0x3e93bf9921067423 */ /* 0x000fc40000010006 */
[----:B------:R-:W-:Y:S02]  /*2ba0*/  IMAD R31, R25, 0x2, R29 ;  /* 0x00000002191f7824 */ /* 0x000fe400078e021d */
[----:B------:R-:W-:Y:S02]  /*2bb0*/  FFMA.FTZ R4, R27, R4, -0.36067417263984680176 ;  /* 0xbeb8aa491b047423 */ /* 0x000fe40000010004 */
[----:B------:R-:W-:Y:S01]  /*2bc0*/  FFMA.FTZ R6, R33, R6, -0.36067417263984680176 ;  /* 0xbeb8aa4921067423 */ /* 0x000fe20000010006 */
[----:B------:R-:W-:Y:S01]  /*2bd0*/  LEA R41, R25, R31, 0x1 ;  /* 0x0000001f19297211 */ /* 0x000fe200078e08ff */
[----:B------:R-:W-:Y:S02]  /*2be0*/  FFMA.FTZ R22, R27, R4, 0.48089820146560668945 ;  /* 0x3ef6384a1b167423 */ /* 0x000fe40000010004 */
[----:B------:R-:W-:Y:S02]  /*2bf0*/  FFMA.FTZ R28, R33, R6, 0.48089820146560668945 ;  /* 0x3ef6384a211c7423 */ /* 0x000fe40000010006 */
[----:B------:R-:W-:Y:S01]  /*2c00*/  FFMA.FTZ R22, R27, R22, -0.72134751081466674805 ;  /* 0xbf38aa3b1b167423 */ /* 0x000fe20000010016 */
[----:B------:R-:W1:Y:S01]  /*2c10*/  LDS.128 R12, [R9] ;  /* 0x00000000090c7984 */ /* 0x000e620000000c00 */
[----:B------:R-:W-:-:S02]  /*2c20*/  IMAD R43, R25, 0x2, R41 ;  /* 0x00000002192b7824 */ /* 0x000fc400078e0229 */
[----:B------:R-:W-:Y:S01]  /*2c30*/  FMUL R22, R27, R22 ;  /* 0x000000161b167220 */ /* 0x000fe20000400000 */
[----:B------:R-:W2:Y:S01]  /*2c40*/  LDS.128 R16, [R16] ;  /* 0x0000000010107984 */ /* 0x000ea20000000c00 */
[----:B------:R-:W-:Y:S01]  /*2c50*/  FFMA.FTZ R28, R33, R28, -0.72134751081466674805 ;  /* 0xbf38aa3b211c7423 */ /* 0x000fe2000001001c */
[----:B------:R-:W-:Y:S01]  /*2c60*/  LEA R45, R25, R43, 0x1 ;  /* 0x0000002b192d7211 */ /* 0x000fe200078e08ff */
[----:B------:R-:W-:Y:S01]  /*2c70*/  FMUL R22, R27, R22 ;  /* 0x000000161b167220 */ /* 0x000fe20000400000 */
[----:B0-----:R-:W0:Y:S01]  /*2c80*/  LDS.128 R4, [R7] ;  /* 0x0000000007047984 */ /* 0x001e220000000c00 */
[----:B------:R-:W-:Y:S01]  /*2c90*/  FMUL R28, R33, R28 ;  /* 0x0000001c211c7220 */ /* 0x000fe20000400000 */
[----:B------:R-:W-:Y:S01]  /*2ca0*/  LEA R47, R25, R45, 0x1 ;  /* 0x0000002d192f7211 */ /* 0x000fe200078e08ff */
[----:B---3--:R-:W-:Y:S02]  /*2cb0*/  FFMA.FTZ R20, R21, 1.1920928955078125e-07, R20 ;  /* 0x3400000015147823 */ /* 0x008fe40000010014 */
[----:B------:R-:W-:Y:S01]  /*2cc0*/  FFMA.FTZ R27, R27, 1.4426950216293334961, R22 ;  /* 0x3fb8aa3b1b1b7823 */ /* 0x000fe20000010016 */
[----:B------:R-:W-:Y:S01]  /*2cd0*/  LEA R22, P5, R37, R0, 0x1 ;  /* 0x0000000025167211 */ /* 0x000fe200078a08ff */
[----:B------:R-:W-:-:S02]  /*2ce0*/  @P3 IMAD.MOV.U32 R21, RZ, RZ, 0x7f800000 ;  /* 0x7f800000ff153424 */ /* 0x000fc400078e00ff */
[----:B------:R-:W-:Y:S02]  /*2cf0*/  FMUL R28, R33, R28 ;  /* 0x0000001c211c7220 */ /* 0x000fe40000400000 */
[----:B------:R-:W-:Y:S02]  /*2d00*/  IMAD R49, R25, 0x2, R47 ;  /* 0x0000000219317824 */ /* 0x000fe400078e022f */
[----:B------:R-:W-:Y:S01]  /*2d10*/  FADD R52, R20, R27 ;  /* 0x0000001b14347221 */ /* 0x000fe20000000000 */
[----:B------:R-:W-:Y:S01]  /*2d20*/  LEA R20, P4, R35, R0, 0x1 ;  /* 0x0000000023147211 */ /* 0x000fe200078808ff */
[----:B------:R-:W-:Y:S01]  /*2d30*/  @P3 FFMA.FTZ R52, R26, R21, +INF ;  /* 0x7f8000001a343423 */ /* 0x000fe20000010015 */
[----:B------:R-:W-:Y:S01]  /*2d40*/  @P2 MOV R26, 0x7f800000 ;  /* 0x7f800000001a2802 */ /* 0x000fe20000000f00 */
[----:B------:R-:W-:Y:S01]  /*2d50*/  FFMA.FTZ R23, R32, 1.1920928955078125e-07, R23 ;  /* 0x3400000020177823 */ /* 0x000fe20000010017 */
[----:B------:R-:W-:Y:S01]  /*2d60*/  FSETP.NEU.AND P3, PT, R11, RZ, PT ;  /* 0x000000ff0b00720b */ /* 0x000fe20003f6d000 */
[----:B------:R-:W-:Y:S01]  /*2d70*/  FFMA.FTZ R28, R33, 1.4426950216293334961, R28 ;  /* 0x3fb8aa3b211c7823 */ /* 0x000fe2000001001c */
[-C--:B------:R-:W-:Y:S01]  /*2d80*/  LEA.HI.X.SX32 R21, R35, R8.reuse, 0x1, P4 ;  /* 0x0000000823157211 */ /* 0x080fe200020f0eff */
[----:B------:R-:W-:Y:S01]  /*2d90*/  IMAD R51, R25, 0x2, R49 ;  /* 0x0000000219337824 */ /* 0x000fe200078e0231 */
[----:B------:R-:W-:Y:S01]  /*2da0*/  LEA.HI.X.SX32 R35, R39, R8, 0x1, P6 ;  /* 0x0000000827237211 */ /* 0x000fe200030f0eff */
[----:B------:R-:W-:Y:S01]  /*2db0*/  FADD R53, R23, R28 ;  /* 0x0000001c17357221 */ /* 0x000fe20000000000 */
[----:B------:R-:W-:Y:S01]  /*2dc0*/  LEA R28, P4, R31, R0, 0x1 ;  /* 0x000000001f1c7211 */ /* 0x000fe200078808ff */
[----:B------:R-:W-:Y:S01]  /*2dd0*/  @P2 FFMA.FTZ R53, R11, R26, +INF ;  /* 0x7f8000000b352423 */ /* 0x000fe2000001001a */
[----:B------:R-:W-:-:S02]  /*2de0*/  LEA R11, R25, R51, 0x1 ;  /* 0x00000033190b7211 */ /* 0x000fc400078e08ff */
[----:B------:R-:W-:Y:S02]  /*2df0*/  LEA R26, P2, R29, R0, 0x1 ;  /* 0x000000001d1a7211 */ /* 0x000fe400078408ff */
[-C--:B------:R-:W-:Y:S01]  /*2e00*/  LEA.HI.X.SX32 R23, R37, R8.reuse, 0x1, P5 ;  /* 0x0000000825177211 */ /* 0x080fe200028f0eff */
[----:B------:R-:W-:Y:S01]  /*2e10*/  IMAD R55, R25, 0x2, R11 ;  /* 0x0000000219377824 */ /* 0x000fe200078e020b */
[-C--:B------:R-:W-:Y:S01]  /*2e20*/  LEA.HI.X.SX32 R27, R29, R8.reuse, 0x1, P2 ;  /* 0x000000081d1b7211 */ /* 0x080fe200010f0eff */
[----:B-1----:R-:W-:Y:S01]  /*2e30*/  STG.E.U16 [R20.64], R12 ;  /* 0x0000000c14007986 */ /* 0x002fe2000c101504 */
[----:B------:R-:W-:Y:S02]  /*2e40*/  LEA.HI.X.SX32 R29, R31, R8, 0x1, P4 ;  /* 0x000000081f1d7211 */ /* 0x000fe400020f0eff */
[----:B------:R-:W-:Y:S01]  /*2e50*/  LEA R57, R25, R55, 0x1 ;  /* 0x0000003719397211 */ /* 0x000fe200078e08ff */
[----:B--2---:R-:W-:Y:S01]  /*2e60*/  STG.E.U16 [R22.64], R16 ;  /* 0x0000001016007986 */ /* 0x004fe2000c101504 */
[----:B------:R-:W-:-:S02]  /*2e70*/  LEA R32, P4, R43, R0, 0x1 ;  /* 0x000000002b207211 */ /* 0x000fc400078808ff */
[----:B------:R-:W-:Y:S01]  /*2e80*/  LEA R30, P2, R41, R0, 0x1 ;  /* 0x00000000291e7211 */ /* 0x000fe200078408ff */
[----:B------:R-:W-:Y:S01]  /*2e90*/  IMAD R59, R25, 0x2, R57 ;  /* 0x00000002193b7824 */ /* 0x000fe200078e0239 */
[----:B------:R-:W-:Y:S01]  /*2ea0*/  LEA.HI.X.SX32 R33, R43, R8, 0x1, P4 ;  /* 0x000000082b217211 */ /* 0x000fe200020f0eff */
[----:B0-----:R0:W-:Y:S01]  /*2eb0*/  STG.E.U16 [R34.64], R4 ;  /* 0x0000000422007986 */ /* 0x0011e2000c101504 */
[----:B------:R-:W-:Y:S02]  /*2ec0*/  LEA R36, P4, R47, R0, 0x1 ;  /* 0x000000002f247211 */ /* 0x000fe400078808ff */
[----:B------:R-:W-:Y:S01]  /*2ed0*/  LEA R9, R25, R59, 0x1 ;  /* 0x0000003b19097211 */ /* 0x000fe200078e08ff */
[----:B------:R1:W2:Y:S01]  /*2ee0*/  LDS.128 R20, [R46] ;  /* 0x000000002e147984 */ /* 0x0002a20000000c00 */
[----:B------:R-:W-:Y:S02]  /*2ef0*/  LEA.HI.X.SX32 R37, R47, R8, 0x1, P4 ;  /* 0x000000082f257211 */ /* 0x000fe400020f0eff */
[----:B------:R-:W-:Y:S01]  /*2f00*/  LEA R42, P4, R11, R0, 0x1 ;  /* 0x000000000b2a7211 */ /* 0x000fe200078808ff */
[----:B------:R-:W-:Y:S01]  /*2f10*/  IMAD R61, R25, 0x2, R9 ;  /* 0x00000002193d7824 */ /* 0x000fe200078e0209 */
[----:B------:R-:W-:-:S02]  /*2f20*/  LEA.HI.X.SX32 R31, R41, R8, 0x1, P2 ;  /* 0x00000008291f7211 */ /* 0x000fc400010f0eff */
[----:B------:R-:W-:Y:S02]  /*2f30*/  LEA.HI.X.SX32 R43, R11, R8, 0x1, P4 ;  /* 0x000000080b2b7211 */ /* 0x000fe400020f0eff */
[----:B------:R-:W-:Y:S02]  /*2f40*/  LEA R63, R25, R61, 0x1 ;  /* 0x0000003d193f7211 */ /* 0x000fe400078e08ff */
[-C--:B0-----:R-:W-:Y:S02]  /*2f50*/  LEA R34, P2, R45, R0.reuse, 0x1 ;  /* 0x000000002d227211 */ /* 0x081fe400078408ff */
[----:B------:R-:W-:Y:S01]  /*2f60*/  LEA R40, P5, R55, R0, 0x1 ;  /* 0x0000000037287211 */ /* 0x000fe200078a08ff */
[----:B------:R-:W-:Y:S01]  /*2f70*/  IMAD R67, R25, 0x2, R63 ;  /* 0x0000000219437824 */ /* 0x000fe200078e023f */
[----:B------:R-:W-:Y:S02]  /*2f80*/  LEA.HI.X.SX32 R35, R45, R8, 0x1, P2 ;  /* 0x000000082d237211 */ /* 0x000fe400010f0eff */
[----:B------:R-:W-:-:S02]  /*2f90*/  LEA R38, P2, R49, R0, 0x1 ;  /* 0x0000000031267211 */ /* 0x000fc400078408ff */
[----:B------:R-:W-:Y:S02]  /*2fa0*/  LEA R69, R25, R67, 0x1 ;  /* 0x0000004319457211 */ /* 0x000fe400078e08ff */
[----:B------:R-:W-:Y:S02]  /*2fb0*/  LEA.HI.X.SX32 R41, R55, R8, 0x1, P5 ;  /* 0x0000000837297211 */ /* 0x000fe400028f0eff */
[----:B------:R-:W-:Y:S01]  /*2fc0*/  LEA R48, P5, R9, R0, 0x1 ;  /* 0x0000000009307211 */ /* 0x000fe200078a08ff */
[----:B------:R-:W-:Y:S01]  /*2fd0*/  IMAD R71, R25, 0x2, R69 ;  /* 0x0000000219477824 */ /* 0x000fe200078e0245 */
[-C--:B------:R-:W-:Y:S02]  /*2fe0*/  LEA.HI.X.SX32 R39, R49, R8.reuse, 0x1, P2 ;  /* 0x0000000831277211 */ /* 0x080fe400010f0eff */
[----:B------:R-:W-:Y:S02]  /*2ff0*/  LEA.HI.X.SX32 R49, R9, R8, 0x1, P5 ;  /* 0x0000000809317211 */ /* 0x000fe400028f0eff */
[----:B------:R-:W-:-:S02]  /*3000*/  LEA R11, R25, R71, 0x1 ;  /* 0x00000047190b7211 */ /* 0x000fc400078e08ff */
[-C--:B------:R-:W-:Y:S02]  /*3010*/  LEA R44, P2, R51, R0.reuse, 0x1 ;  /* 0x00000000332c7211 */ /* 0x080fe400078408ff */
[----:B------:R-:W-:Y:S01]  /*3020*/  LEA R50, P4, R59, R0, 0x1 ;  /* 0x000000003b327211 */ /* 0x000fe200078808ff */
[----:B------:R-:W-:Y:S01]  /*3030*/  IMAD R73, R25, 0x2, R11 ;  /* 0x0000000219497824 */ /* 0x000fe200078e020b */
[----:B------:R-:W-:Y:S02]  /*3040*/  LEA.HI.X.SX32 R45, R51, R8, 0x1, P2 ;  /* 0x00000008332d7211 */ /* 0x000fe400010f0eff */
[-C--:B-1----:R-:W-:Y:S02]  /*3050*/  LEA R46, P2, R57, R0.reuse, 0x1 ;  /* 0x00000000392e7211 */ /* 0x082fe400078408ff */
[----:B------:R-:W-:Y:S01]  /*3060*/  LEA R9, R25, R73, 0x1 ;  /* 0x0000004919097211 */ /* 0x000fe200078e08ff */
[----:B--2---:R0:W-:Y:S01]  /*3070*/  STG.E.U16 [R26.64], R20 ;  /* 0x000000141a007986 */ /* 0x0041e2000c101504 */
[----:B------:R-:W-:-:S02]  /*3080*/  LEA R54, P5, R67, R0, 0x1 ;  /* 0x0000000043367211 */ /* 0x000fc400078a08ff */
[-C--:B------:R-:W-:Y:S01]  /*3090*/  LEA.HI.X.SX32 R47, R57, R8.reuse, 0x1, P2 ;  /* 0x00000008392f7211 */ /* 0x080fe200010f0eff */
[----:B------:R-:W-:Y:S01]  /*30a0*/  IMAD R75, R25, 0x2, R9 ;  /* 0x00000002194b7824 */ /* 0x000fe200078e0209 */
[----:B------:R-:W-:Y:S02]  /*30b0*/  LEA.HI.X.SX32 R51, R59, R8, 0x1, P4 ;  /* 0x000000083b337211 */ /* 0x000fe400020f0eff */
[----:B------:R-:W-:Y:S02]  /*30c0*/  LEA R58, P2, R61, R0, 0x1 ;  /* 0x000000003d3a7211 */ /* 0x000fe400078408ff */
[----:B------:R-:W-:Y:S02]  /*30d0*/  LEA R77, R25, R75, 0x1 ;  /* 0x0000004b194d7211 */ /* 0x000fe400078e08ff */
[----:B------:R-:W-:Y:S02]  /*30e0*/  LEA.HI.X.SX32 R55, R67, R8, 0x1, P5 ;  /* 0x0000000843377211 */ /* 0x000fe400028f0eff */
[-C--:B------:R-:W-:Y:S01]  /*30f0*/  LEA R56, P4, R63, R0.reuse, 0x1 ;  /* 0x000000003f387211 */ /* 0x080fe200078808ff */
[----:B------:R-:W-:Y:S01]  /*3100*/  IMAD R79, R25, 0x2, R77 ;  /* 0x00000002194f7824 */ /* 0x000fe200078e024d */
[----:B------:R-:W-:-:S02]  /*3110*/  LEA R60, P5, R11, R0, 0x1 ;  /* 0x000000000b3c7211 */ /* 0x000fc400078a08ff */
[-C--:B------:R-:W-:Y:S02]  /*3120*/  LEA.HI.X.SX32 R59, R61, R8.reuse, 0x1, P2 ;  /* 0x000000083d3b7211 */ /* 0x080fe400010f0eff */
[-C--:B------:R-:W-:Y:S02]  /*3130*/  LEA.HI.X.SX32 R57, R63, R8.reuse, 0x1, P4 ;  /* 0x000000083f397211 */ /* 0x080fe400020f0eff */
[----:B------:R-:W-:Y:S02]  /*3140*/  LEA.HI.X.SX32 R61, R11, R8, 0x1, P5 ;  /* 0x000000080b3d7211 */ /* 0x000fe400028f0eff */
[----:B------:R-:W-:Y:S02]  /*3150*/  LEA R62, P4, R71, R0, 0x1 ;  /* 0x00000000473e7211 */ /* 0x000fe400078808ff */
[----:B------:R-:W-:Y:S02]  /*3160*/  LEA R11, R25, R79, 0x1 ;  /* 0x0000004f190b7211 */ /* 0x000fe400078e08ff */
[----:B------:R-:W-:-:S02]  /*3170*/  LEA.HI.X.SX32 R63, R71, R8, 0x1, P4 ;  /* 0x00000008473f7211 */ /* 0x000fc400020f0eff */
[-C--:B------:R-:W-:Y:S01]  /*3180*/  LEA R70, P4, R9, R0.reuse, 0x1 ;  /* 0x0000000009467211 */ /* 0x080fe200078808ff */
[----:B------:R-:W-:Y:S01]  /*3190*/  IMAD R83, R25, 0x2, R11 ;  /* 0x0000000219537824 */ /* 0x000fe200078e020b */
[----:B------:R-:W-:Y:S02]  /*31a0*/  LEA R66, P2, R69, R0, 0x1 ;  /* 0x0000000045427211 */ /* 0x000fe400078408ff */
[----:B------:R-:W-:Y:S02]  /*31b0*/  LEA.HI.X.SX32 R71, R9, R8, 0x1, P4 ;  /* 0x0000000809477211 */ /* 0x000fe400020f0eff */
[----:B------:R-:W-:Y:S02]  /*31c0*/  LEA R68, P5, R75, R0, 0x1 ;  /* 0x000000004b447211 */ /* 0x000fe400078a08ff */
[----:B------:R-:W-:Y:S02]  /*31d0*/  LEA R9, R25, R83, 0x1 ;  /* 0x0000005319097211 */ /* 0x000fe400078e08ff */
[----:B------:R-:W-:-:S02]  /*31e0*/  LEA.HI.X.SX32 R67, R69, R8, 0x1, P2 ;  /* 0x0000000845437211 */ /* 0x000fc400010f0eff */
[----:B------:R-:W-:Y:S02]  /*31f0*/  LEA R72, P2, R73, R0, 0x1 ;  /* 0x0000000049487211 */ /* 0x000fe400078408ff */
[-C--:B------:R-:W-:Y:S01]  /*3200*/  LEA.HI.X.SX32 R69, R75, R8.reuse, 0x1, P5 ;  /* 0x000000084b457211 */ /* 0x080fe200028f0eff */
[----:B------:R-:W-:Y:S01]  /*3210*/  IMAD R75, R25, 0x2, R9 ;  /* 0x00000002194b7824 */ /* 0x000fe200078e0209 */
[----:B------:R-:W-:Y:S02]  /*3220*/  LEA.HI.X.SX32 R73, R73, R8, 0x1, P2 ;  /* 0x0000000849497211 */ /* 0x000fe400010f0eff */
[-C--:B------:R-:W-:Y:S02]  /*3230*/  LEA R80, P2, R77, R0.reuse, 0x1 ;  /* 0x000000004d507211 */ /* 0x080fe400078408ff */
[-C--:B------:R-:W-:Y:S02]  /*3240*/  LEA R78, P4, R79, R0.reuse, 0x1 ;  /* 0x000000004f4e7211 */ /* 0x080fe400078808ff */
[----:B------:R-:W-:-:S02]  /*3250*/  LEA R76, P5, R11, R0, 0x1 ;  /* 0x000000000b4c7211 */ /* 0x000fc400078a08ff */
[----:B------:R-:W-:Y:S02]  /*3260*/  LEA R25, R25, R75, 0x1 ;  /* 0x0000004b19197211 */ /* 0x000fe400078e08ff */
[-C--:B------:R-:W-:Y:S02]  /*3270*/  LEA.HI.X.SX32 R81, R77, R8.reuse, 0x1, P2 ;  /* 0x000000084d517211 */ /* 0x080fe400010f0eff */
[----:B------:R-:W-:Y:S02]  /*3280*/  PRMT R12, R12, 0x7632, R12 ;  /* 0x000076320c0c7816 */ /* 0x000fe4000000000c */
[-C--:B------:R-:W-:Y:S02]  /*3290*/  LEA.HI.X.SX32 R79, R79, R8.reuse, 0x1, P4 ;  /* 0x000000084f4f7211 */ /* 0x080fe400020f0eff */
[----:B------:R-:W-:Y:S01]  /*32a0*/  LEA.HI.X.SX32 R77, R11, R8, 0x1, P5 ;  /* 0x000000080b4d7211 */ /* 0x000fe200028f0eff */
[----:B------:R-:W-:Y:S01]  /*32b0*/  STG.E.U16 [R28.64], R12 ;  /* 0x0000000c1c007986 */ /* 0x000fe2000c101504 */
[----:B------:R-:W-:-:S02]  /*32c0*/  PRMT R16, R16, 0x7632, R16 ;  /* 0x0000763210107816 */ /* 0x000fc40000000010 */
[-C--:B------:R-:W-:Y:S02]  /*32d0*/  LEA R84, P2, R83, R0.reuse, 0x1 ;  /* 0x0000000053547211 */ /* 0x080fe400078408ff */
[-C--:B------:R-:W-:Y:S01]  /*32e0*/  LEA R86, P4, R9, R0.reuse, 0x1 ;  /* 0x0000000009567211 */ /* 0x080fe200078808ff */
[----:B------:R1:W-:Y:S01]  /*32f0*/  STG.E.U16 [R30.64], R16 ;  /* 0x000000101e007986 */ /* 0x0003e2000c101504 */
[-C--:B------:R-:W-:Y:S02]  /*3300*/  LEA R74, P5, R75, R0.reuse, 0x1 ;  /* 0x000000004b4a7211 */ /* 0x080fe400078a08ff */
[----:B------:R-:W-:Y:S02]  /*3310*/  LEA R82, P6, R25, R0, 0x1 ;  /* 0x0000000019527211 */ /* 0x000fe400078c08ff */
[----:B------:R-:W-:Y:S02]  /*3320*/  PRMT R4, R4, 0x7632, R4 ;  /* 0x0000763204047816 */ /* 0x000fe40000000004 */
[----:B------:R-:W-:-:S02]  /*3330*/  PRMT R0, R20, 0x7632, R0 ;  /* 0x0000763214007816 */ /* 0x000fc40000000000 */
[-C--:B------:R-:W-:Y:S01]  /*3340*/  LEA.HI.X.SX32 R85, R83, R8.reuse, 0x1, P2 ;  /* 0x0000000853557211 */ /* 0x080fe200010f0eff */
[----:B------:R-:W-:Y:S01]  /*3350*/  STG.E.U16 [R32.64], R4 ;  /* 0x0000000420007986 */ /* 0x000fe2000c101504 */
[-C--:B------:R-:W-:Y:S02]  /*3360*/  LEA.HI.X.SX32 R87, R9, R8.reuse, 0x1, P4 ;  /* 0x0000000809577211 */ /* 0x080fe400020f0eff */
[-C--:B------:R-:W-:Y:S01]  /*3370*/  LEA.HI.X.SX32 R75, R75, R8.reuse, 0x1, P5 ;  /* 0x000000084b4b7211 */ /* 0x080fe200028f0eff */
[----:B------:R2:W-:Y:S01]  /*3380*/  STG.E.U16 [R34.64], R0 ;  /* 0x0000000022007986 */ /* 0x0005e2000c101504 */
[----:B------:R-:W-:Y:S02]  /*3390*/  LEA.HI.X.SX32 R83, R25, R8, 0x1, P6 ;  /* 0x0000000819537211 */ /* 0x000fe400030f0eff */
[----:B0-----:R-:W-:Y:S01]  /*33a0*/  PRMT R20, R13, 0x7632, R20 ;  /* 0x000076320d147816 */ /* 0x001fe20000000014 */
[----:B------:R0:W-:Y:S01]  /*33b0*/  STG.E.U16 [R36.64], R13 ;  /* 0x0000000d24007986 */ /* 0x0001e2000c101504 */
[----:B------:R-:W-:-:S02]  /*33c0*/  PRMT R8, R17, 0x7632, R8 ;  /* 0x0000763211087816 */ /* 0x000fc40000000008 */
[----:B------:R-:W-:Y:S01]  /*33d0*/  PRMT R25, R5, 0x7632, R25 ;  /* 0x0000763205197816 */ /* 0x000fe20000000019 */
[----:B------:R-:W-:Y:S01]  /*33e0*/  STG.E.U16 [R38.64], R17 ;  /* 0x0000001126007986 */ /* 0x000fe2000c101504 */
[----:B------:R-:W-:Y:S02]  /*33f0*/  PRMT R9, R21, 0x7632, R9 ;  /* 0x0000763215097816 */ /* 0x000fe40000000009 */
[----:B-1----:R-:W-:Y:S01]  /*3400*/  PRMT R31, R14, 0x7632, R31 ;  /* 0x000076320e1f7816 */ /* 0x002fe2000000001f */
[----:B------:R1:W-:Y:S01]  /*3410*/  STG.E.U16 [R44.64], R5 ;  /* 0x000000052c007986 */ /* 0x0003e2000c101504 */
[----:B------:R-:W-:Y:S02]  /*3420*/  PRMT R30, R18, 0x7632, R30 ;  /* 0x00007632121e7816 */ /* 0x000fe4000000001e */
[----:B--2---:R-:W-:Y:S01]  /*3430*/  PRMT R35, R22, 0x7632, R35 ;  /* 0x0000763216237816 */ /* 0x004fe20000000023 */
[----:B------:R2:W-:Y:S01]  /*3440*/  STG.E.U16 [R42.64], R21 ;  /* 0x000000152a007986 */ /* 0x0005e2000c101504 */
[----:B0-----:R-:W-:-:S02]  /*3450*/  PRMT R36, R6, 0x7632, R36 ;  /* 0x0000763206247816 */ /* 0x001fc40000000024 */
[----:B------:R-:W-:Y:S01]  /*3460*/  PRMT R37, R7, 0x7632, R37 ;  /* 0x0000763207257816 */ /* 0x000fe20000000025 */
[----:B------:R0:W-:Y:S01]  /*3470*/  STG.E.U16 [R40.64], R20 ;  /* 0x0000001428007986 */ /* 0x0001e2000c101504 */
[----:B------:R-:W-:-:S03]  /*3480*/  FSEL R0, R53, -INF , P3 ;  /* 0xff80000035007808 */ /* 0x000fc60001800000 */
[----:B------:R3:W-:Y:S01]  /*3490*/  STG.E.U16 [R46.64], R8 ;  /* 0x000000082e007986 */ /* 0x0007e2000c101504 */
[----:B-1----:R-:W-:Y:S01]  /*34a0*/  FSEL R5, R52, -INF , P1 ;  /* 0xff80000034057808 */ /* 0x002fe20000800000 */
[----:B------:R-:W-:Y:S02]  /*34b0*/  FFMA R65, R0, 0.69314718246459960938, R65 ;  /* 0x3f31721800417823 */ /* 0x000fe40000000041 */
[----:B------:R3:W-:Y:S01]  /*34c0*/  STG.E.U16 [R50.64], R25 ;  /* 0x0000001932007986 */ /* 0x0007e2000c101504 */
[----:B--2---:R-:W-:Y:S01]  /*34d0*/  PRMT R42, R15, 0x7632, R42 ;  /* 0x000076320f2a7816 */ /* 0x004fe2000000002a */
[----:B------:R-:W-:Y:S01]  /*34e0*/  FFMA R64, R5, 0.69314718246459960938, R64 ;  /* 0x3f31721805407823 */ /* 0x000fe20000000040 */
[----:B------:R-:W-:Y:S01]  /*34f0*/  PRMT R43, R19, 0x7632, R43 ;  /* 0x00007632132b7816 */ /* 0x000fe2000000002b */
[----:B------:R3:W-:Y:S01]  /*3500*/  STG.E.U16 [R48.64], R9 ;  /* 0x0000000930007986 */ /* 0x0007e2000c101504 */
[----:B0-----:R-:W-:-:S03]  /*3510*/  PRMT R41, R23, 0x7632, R41 ;  /* 0x0000763217297816 */ /* 0x001fc60000000029 */
[----:B------:R3:W-:Y:S04]  /*3520*/  STG.E.U16 [R58.64], R14 ;  /* 0x0000000e3a007986 */ /* 0x0007e8000c101504 */
        /* <DEDUP_REMOVED lines=15> */
[----:B------:R-:W-:Y:S06]  /*3620*/  BAR.SYNC.DEFER_BLOCKING 0x0 ;  /* 0x0000000000007b1d */ /* 0x000fec0000010000 */
[----:B------:R3:W-:Y:S04]  /*3630*/  STS.64 [R10], R64 ;  /* 0x000000400a007388 */ /* 0x0007e80000000a00 */
[----:B------:R-:W-:Y:S06]  /*3640*/  BAR.SYNC.DEFER_BLOCKING 0x0 ;  /* 0x0000000000007b1d */ /* 0x000fec0000010000 */
[----:B------:R-:W-:Y:S05]  /*3650*/  @P0 EXIT ;  /* 0x000000000000094d */ /* 0x000fea0003800000 */
[----:B---3--:R-:W0:Y:S01]  /*3660*/  LDS R7, [R24] ;  /* 0x0000000018077984 */ /* 0x008e220000000800 */
[----:B------:R-:W-:-:S02]  /*3670*/  IMAD R2, R2, c[0x0][0x1cc], RZ ;  /* 0x0000730002027a24 */ /* 0x000fc400078e02ff */
[C---:B------:R-:W-:Y:S02]  /*3680*/  IMAD.SHL.U32 R5, R3.reuse, 0x4, RZ ;  /* 0x0000000403057824 */ /* 0x040fe400078e00ff */
[----:B------:R-:W-:Y:S01]  /*3690*/  IMAD.HI R4, R3, 0x4, RZ ;  /* 0x0000000403047827 */ /* 0x000fe200078e02ff */
[----:B------:R-:W-:-:S03]  /*36a0*/  SHF.L.U32 R0, R2, 0x2, RZ ;  /* 0x0000000202007819 */ /* 0x000fc600000006ff */
[----:B------:R-:W-:Y:S01]  /*36b0*/  IMAD.HI R3, R2, 0x4, RZ ;  /* 0x0000000402037827 */ /* 0x000fe200078e02ff */
[----:B------:R-:W-:-:S04]  /*36c0*/  IADD3 R2, P0, P1, R5, c[0x0][0x180], R0 ;  /* 0x0000600005027a10 */ /* 0x000fc8000791e000 */
[----:B------:R-:W-:-:S05]  /*36d0*/  IADD3.X R3, R4, c[0x0][0x184], R3, P0, P1 ;  /* 0x0000610004037a10 */ /* 0x000fca00007e2403 */
[----:B0-----:R-:W-:Y:S01]  /*36e0*/  STG.E [R2.64], R7 ;  /* 0x0000000702007986 */ /* 0x001fe2000c101904 */
[----:B------:R-:W-:Y:S05]  /*36f0*/  EXIT ;  /* 0x000000000000794d */ /* 0x000fea0003800000 */
.L_x_2:
[----:B------:R-:W-:-:S00]  /*3700*/  BRA `(.L_x_2) ;  /* 0xfffffff000007947 */ /* 0x000fc0000383ffff */
[----:B------:R-:W-:-:S00]  /*3710*/  NOP ;  /* 0x0000000000007918 */ /* 0x000fc00000000000 */
        /* <DEDUP_REMOVED lines=14> */
.L_x_3:


//--------------------- .nv.global.init           --------------------------
	.section	.nv.global.init,"aw",@progbits
.nv.global.init:
	.type		_$_str,@object
	.size		_$_str,(.L_0 - _$_str)
_$_str:
        /*0000*/ 	.byte	0x5f, 0x5f, 0x43, 0x55, 0x44, 0x41, 0x5f, 0x46, 0x54, 0x5a, 0x00
.L_0:


//--------------------- .nv.shared.attn_fwd       --------------------------
	.section	.nv.shared.attn_fwd,"aw",@nobits
	.sectionflags	@""
	.align	16
